	.target	sm_90

	.elftype	@"ET_EXEC"


//--------------------- .note.nv.tkinfo           --------------------------
	.section	.note.nv.tkinfo,"",@"SHT_NOTE"
	.sectionflags	@"SHF_NOTE_NV_TKINFO"
	.tkinfo
        /*0018*/ 	.word	0x00000002
        /*0030*/ 	.string	""
        /*0030*/ 	.string	"ptxas"
        /*0030*/ 	.string	"Cuda compilation tools, release 13.0, V13.0.88"
        /*0030*/ 	.string	"Build cuda_13.0.r13.0/compiler.36424714_0"
        /*0030*/ 	.string	"-arch sm_90 -m 64 "



//--------------------- .note.nv.cuinfo           --------------------------
	.section	.note.nv.cuinfo,"",@"SHT_NOTE"
	.sectionflags	@"SHF_NOTE_NV_CUINFO"
        /*0018*/ 	.short	0x0002
        /*001a*/ 	.short	0x005a
        /*001c*/ 	.short	0x0082
	.zero		2


//--------------------- .nv.info                  --------------------------
	.section	.nv.info,"",@"SHT_CUDA_INFO"
	.align	4


	//----- nvinfo : EIATTR_REGCOUNT
	.align		4
        /*0000*/ 	.byte	0x04, 0x2f
        /*0002*/ 	.short	(.L_29 - .L_28)
	.align		4
.L_28:
        /*0004*/ 	.word	index@(_Z18pack_rows_4_kernelPKtPjii)
        /*0008*/ 	.word	0x00000010


	//----- nvinfo : EIATTR_FRAME_SIZE
	.align		4
.L_29:
        /*000c*/ 	.byte	0x04, 0x11
        /*000e*/ 	.short	(.L_31 - .L_30)
	.align		4
.L_30:
        /*0010*/ 	.word	index@(_Z18pack_rows_4_kernelPKtPjii)
        /*0014*/ 	.word	0x00000000


	//----- nvinfo : EIATTR_REGCOUNT
	.align		4
.L_31:
        /*0018*/ 	.byte	0x04, 0x2f
        /*001a*/ 	.short	(.L_33 - .L_32)
	.align		4
.L_32:
        /*001c*/ 	.word	index@(_Z18pack_rows_6_kernelPKtPjii)
        /*0020*/ 	.word	0x00000010


	//----- nvinfo : EIATTR_FRAME_SIZE
	.align		4
.L_33:
        /*0024*/ 	.byte	0x04, 0x11
        /*0026*/ 	.short	(.L_35 - .L_34)
	.align		4
.L_34:
        /*0028*/ 	.word	index@(_Z18pack_rows_6_kernelPKtPjii)
        /*002c*/ 	.word	0x00000000


	//----- nvinfo : EIATTR_REGCOUNT
	.align		4
.L_35:
        /*0030*/ 	.byte	0x04, 0x2f
        /*0032*/ 	.short	(.L_37 - .L_36)
	.align		4
.L_36:
        /*0034*/ 	.word	index@(_Z19pack_columns_kernelILi2EEvPKtPjii)
        /*0038*/ 	.word	0x00000020


	//----- nvinfo : EIATTR_FRAME_SIZE
	.align		4
.L_37:
        /*003c*/ 	.byte	0x04, 0x11
        /*003e*/ 	.short	(.L_39 - .L_38)
	.align		4
.L_38:
        /*0040*/ 	.word	index@(_Z19pack_columns_kernelILi2EEvPKtPjii)
        /*0044*/ 	.word	0x00000000


	//----- nvinfo : EIATTR_REGCOUNT
	.align		4
.L_39:
        /*0048*/ 	.byte	0x04, 0x2f
        /*004a*/ 	.short	(.L_41 - .L_40)
	.align		4
.L_40:
        /*004c*/ 	.word	index@(_Z19pack_columns_kernelILi3EEvPKtPjii)
        /*0050*/ 	.word	0x00000020


	//----- nvinfo : EIATTR_FRAME_SIZE
	.align		4
.L_41:
        /*0054*/ 	.byte	0x04, 0x11
        /*0056*/ 	.short	(.L_43 - .L_42)
	.align		4
.L_42:
        /*0058*/ 	.word	index@(_Z19pack_columns_kernelILi3EEvPKtPjii)
        /*005c*/ 	.word	0x00000000


	//----- nvinfo : EIATTR_REGCOUNT
	.align		4
.L_43:
        /*0060*/ 	.byte	0x04, 0x2f
        /*0062*/ 	.short	(.L_45 - .L_44)
	.align		4
.L_44:
        /*0064*/ 	.word	index@(_Z19pack_columns_kernelILi4EEvPKtPjii)
        /*0068*/ 	.word	0x00000018


	//----- nvinfo : EIATTR_FRAME_SIZE
	.align		4
.L_45:
        /*006c*/ 	.byte	0x04, 0x11
        /*006e*/ 	.short	(.L_47 - .L_46)
	.align		4
.L_46:
        /*0070*/ 	.word	index@(_Z19pack_columns_kernelILi4EEvPKtPjii)
        /*0074*/ 	.word	0x00000000


	//----- nvinfo : EIATTR_REGCOUNT
	.align		4
.L_47:
        /*0078*/ 	.byte	0x04, 0x2f
        /*007a*/ 	.short	(.L_49 - .L_48)
	.align		4
.L_48:
        /*007c*/ 	.word	index@(_Z19pack_columns_kernelILi5EEvPKtPjii)
        /*0080*/ 	.word	0x00000028


	//----- nvinfo : EIATTR_FRAME_SIZE
	.align		4
.L_49:
        /*0084*/ 	.byte	0x04, 0x11
        /*0086*/ 	.short	(.L_51 - .L_50)
	.align		4
.L_50:
        /*0088*/ 	.word	index@(_Z19pack_columns_kernelILi5EEvPKtPjii)
        /*008c*/ 	.word	0x00000000


	//----- nvinfo : EIATTR_REGCOUNT
	.align		4
.L_51:
        /*0090*/ 	.byte	0x04, 0x2f
        /*0092*/ 	.short	(.L_53 - .L_52)
	.align		4
.L_52:
        /*0094*/ 	.word	index@(_Z19pack_columns_kernelILi6EEvPKtPjii)
        /*0098*/ 	.word	0x00000020


	//----- nvinfo : EIATTR_FRAME_SIZE
	.align		4
.L_53:
        /*009c*/ 	.byte	0x04, 0x11
        /*009e*/ 	.short	(.L_55 - .L_54)
	.align		4
.L_54:
        /*00a0*/ 	.word	index@(_Z19pack_columns_kernelILi6EEvPKtPjii)
        /*00a4*/ 	.word	0x00000000


	//----- nvinfo : EIATTR_REGCOUNT
	.align		4
.L_55:
        /*00a8*/ 	.byte	0x04, 0x2f
        /*00aa*/ 	.short	(.L_57 - .L_56)
	.align		4
.L_56:
        /*00ac*/ 	.word	index@(_Z19pack_columns_kernelILi8EEvPKtPjii)
        /*00b0*/ 	.word	0x00000014


	//----- nvinfo : EIATTR_FRAME_SIZE
	.align		4
.L_57:
        /*00b4*/ 	.byte	0x04, 0x11
        /*00b6*/ 	.short	(.L_59 - .L_58)
	.align		4
.L_58:
        /*00b8*/ 	.word	index@(_Z19pack_columns_kernelILi8EEvPKtPjii)
        /*00bc*/ 	.word	0x00000000


	//----- nvinfo : EIATTR_MIN_STACK_SIZE
	.align		4
.L_59:
        /*00c0*/ 	.byte	0x04, 0x12
        /*00c2*/ 	.short	(.L_61 - .L_60)
	.align		4
.L_60:
        /*00c4*/ 	.word	index@(_Z19pack_columns_kernelILi8EEvPKtPjii)
        /*00c8*/ 	.word	0x00000000


	//----- nvinfo : EIATTR_MIN_STACK_SIZE
	.align		4
.L_61:
        /*00cc*/ 	.byte	0x04, 0x12
        /*00ce*/ 	.short	(.L_63 - .L_62)
	.align		4
.L_62:
        /*00d0*/ 	.word	index@(_Z19pack_columns_kernelILi6EEvPKtPjii)
        /*00d4*/ 	.word	0x00000000


	//----- nvinfo : EIATTR_MIN_STACK_SIZE
	.align		4
.L_63:
        /*00d8*/ 	.byte	0x04, 0x12
        /*00da*/ 	.short	(.L_65 - .L_64)
	.align		4
.L_64:
        /*00dc*/ 	.word	index@(_Z19pack_columns_kernelILi5EEvPKtPjii)
        /*00e0*/ 	.word	0x00000000


	//----- nvinfo : EIATTR_MIN_STACK_SIZE
	.align		4
.L_65:
        /*00e4*/ 	.byte	0x04, 0x12
        /*00e6*/ 	.short	(.L_67 - .L_66)
	.align		4
.L_66:
        /*00e8*/ 	.word	index@(_Z19pack_columns_kernelILi4EEvPKtPjii)
        /*00ec*/ 	.word	0x00000000


	//----- nvinfo : EIATTR_MIN_STACK_SIZE
	.align		4
.L_67:
        /*00f0*/ 	.byte	0x04, 0x12
        /*00f2*/ 	.short	(.L_69 - .L_68)
	.align		4
.L_68:
        /*00f4*/ 	.word	index@(_Z19pack_columns_kernelILi3EEvPKtPjii)
        /*00f8*/ 	.word	0x00000000


	//----- nvinfo : EIATTR_MIN_STACK_SIZE
	.align		4
.L_69:
        /*00fc*/ 	.byte	0x04, 0x12
        /*00fe*/ 	.short	(.L_71 - .L_70)
	.align		4
.L_70:
        /*0100*/ 	.word	index@(_Z19pack_columns_kernelILi2EEvPKtPjii)
        /*0104*/ 	.word	0x00000000


	//----- nvinfo : EIATTR_MIN_STACK_SIZE
	.align		4
.L_71:
        /*0108*/ 	.byte	0x04, 0x12
        /*010a*/ 	.short	(.L_73 - .L_72)
	.align		4
.L_72:
        /*010c*/ 	.word	index@(_Z18pack_rows_6_kernelPKtPjii)
        /*0110*/ 	.word	0x00000000


	//----- nvinfo : EIATTR_MIN_STACK_SIZE
	.align		4
.L_73:
        /*0114*/ 	.byte	0x04, 0x12
        /*0116*/ 	.short	(.L_75 - .L_74)
	.align		4
.L_74:
        /*0118*/ 	.word	index@(_Z18pack_rows_4_kernelPKtPjii)
        /*011c*/ 	.word	0x00000000
.L_75:


//--------------------- .nv.compat                --------------------------
	.section	.nv.compat,"",@"SHT_CUDA_COMPAT_INFO"
	.align	4
        /*0000*/ 	.byte	0x02, 0x09, 0x00, 0x00, 0x02, 0x02, 0x01, 0x00, 0x02, 0x05, 0x05, 0x00, 0x03, 0x07, 0x01, 0x01
        /*0010*/ 	.byte	0x02, 0x03, 0x00, 0x00, 0x02, 0x06, 0x01, 0x00, 0x04, 0x0b, 0x08, 0x00, 0x00, 0x00, 0x00, 0x00
        /*0020*/ 	.byte	0x00, 0x00, 0x00, 0x00


//--------------------- .nv.info._Z19pack_columns_kernelILi8EEvPKtPjii --------------------------
	.section	.nv.info._Z19pack_columns_kernelILi8EEvPKtPjii,"",@"SHT_CUDA_INFO"
	.sectionflags	@""
	.align	4


	//----- nvinfo : EIATTR_CUDA_API_VERSION
	.align		4
        /*0000*/ 	.byte	0x04, 0x37
        /*0002*/ 	.short	(.L_77 - .L_76)
.L_76:
        /*0004*/ 	.word	0x00000082


	//----- nvinfo : EIATTR_KPARAM_INFO
	.align		4
.L_77:
        /*0008*/ 	.byte	0x04, 0x17
        /*000a*/ 	.short	(.L_79 - .L_78)
.L_78:
        /*000c*/ 	.word	0x00000000
        /*0010*/ 	.short	0x0003
        /*0012*/ 	.short	0x0014
        /*0014*/ 	.byte	0x00, 0xf0, 0x11, 0x00


	//----- nvinfo : EIATTR_KPARAM_INFO
	.align		4
.L_79:
        /*0018*/ 	.byte	0x04, 0x17
        /*001a*/ 	.short	(.L_81 - .L_80)
.L_80:
        /*001c*/ 	.word	0x00000000
        /*0020*/ 	.short	0x0002
        /*0022*/ 	.short	0x0010
        /*0024*/ 	.byte	0x00, 0xf0, 0x11, 0x00


	//----- nvinfo : EIATTR_KPARAM_INFO
	.align		4
.L_81:
        /*0028*/ 	.byte	0x04, 0x17
        /*002a*/ 	.short	(.L_83 - .L_82)
.L_82:
        /*002c*/ 	.word	0x00000000
        /*0030*/ 	.short	0x0001
        /*0032*/ 	.short	0x0008
        /*0034*/ 	.byte	0x00, 0xf0, 0x21, 0x00


	//----- nvinfo : EIATTR_KPARAM_INFO
	.align		4
.L_83:
        /*0038*/ 	.byte	0x04, 0x17
        /*003a*/ 	.short	(.L_85 - .L_84)
.L_84:
        /*003c*/ 	.word	0x00000000
        /*0040*/ 	.short	0x0000
        /*0042*/ 	.short	0x0000
        /*0044*/ 	.byte	0x00, 0xf0, 0x21, 0x00


	//----- nvinfo : EIATTR_SPARSE_MMA_MASK
	.align		4
.L_85:
        /*0048*/ 	.byte	0x03, 0x50
        /*004a*/ 	.short	0x0000


	//----- nvinfo : EIATTR_MAXREG_COUNT
	.align		4
        /*004c*/ 	.byte	0x03, 0x1b
        /*004e*/ 	.short	0x00ff


	//----- nvinfo : EIATTR_MERCURY_ISA_VERSION
	.align		4
        /*0050*/ 	.byte	0x03, 0x5f
        /*0052*/ 	.short	0x0101


	//----- nvinfo : EIATTR_EXIT_INSTR_OFFSETS
	.align		4
        /*0054*/ 	.byte	0x04, 0x1c
        /*0056*/ 	.short	(.L_87 - .L_86)


	//   ....[0]....
.L_86:
        /*0058*/ 	.word	0x000000c0


	//   ....[1]....
        /*005c*/ 	.word	0x00000250


	//----- nvinfo : EIATTR_CBANK_PARAM_SIZE
	.align		4
.L_87:
        /*0060*/ 	.byte	0x03, 0x19
        /*0062*/ 	.short	0x0018


	//----- nvinfo : EIATTR_PARAM_CBANK
	.align		4
        /*0064*/ 	.byte	0x04, 0x0a
        /*0066*/ 	.short	(.L_89 - .L_88)
	.align		4
.L_88:
        /*0068*/ 	.word	index@(.nv.constant0._Z19pack_columns_kernelILi8EEvPKtPjii)
        /*006c*/ 	.short	0x0210
        /*006e*/ 	.short	0x0018


	//----- nvinfo : EIATTR_SW_WAR
	.align		4
.L_89:
        /*0070*/ 	.byte	0x04, 0x36
        /*0072*/ 	.short	(.L_91 - .L_90)
.L_90:
        /*0074*/ 	.word	0x00000008
.L_91:


//--------------------- .nv.info._Z19pack_columns_kernelILi6EEvPKtPjii --------------------------
	.section	.nv.info._Z19pack_columns_kernelILi6EEvPKtPjii,"",@"SHT_CUDA_INFO"
	.sectionflags	@""
	.align	4


	//----- nvinfo : EIATTR_CUDA_API_VERSION
	.align		4
        /*0000*/ 	.byte	0x04, 0x37
        /*0002*/ 	.short	(.L_93 - .L_92)
.L_92:
        /*0004*/ 	.word	0x00000082


	//----- nvinfo : EIATTR_KPARAM_INFO
	.align		4
.L_93:
        /*0008*/ 	.byte	0x04, 0x17
        /*000a*/ 	.short	(.L_95 - .L_94)
.L_94:
        /*000c*/ 	.word	0x00000000
        /*0010*/ 	.short	0x0003
        /*0012*/ 	.short	0x0014
        /*0014*/ 	.byte	0x00, 0xf0, 0x11, 0x00


	//----- nvinfo : EIATTR_KPARAM_INFO
	.align		4
.L_95:
        /*0018*/ 	.byte	0x04, 0x17
        /*001a*/ 	.short	(.L_97 - .L_96)
.L_96:
        /*001c*/ 	.word	0x00000000
        /*0020*/ 	.short	0x0002
        /*0022*/ 	.short	0x0010
        /*0024*/ 	.byte	0x00, 0xf0, 0x11, 0x00


	//----- nvinfo : EIATTR_KPARAM_INFO
	.align		4
.L_97:
        /*0028*/ 	.byte	0x04, 0x17
        /*002a*/ 	.short	(.L_99 - .L_98)
.L_98:
        /*002c*/ 	.word	0x00000000
        /*0030*/ 	.short	0x0001
        /*0032*/ 	.short	0x0008
        /*0034*/ 	.byte	0x00, 0xf0, 0x21, 0x00


	//----- nvinfo : EIATTR_KPARAM_INFO
	.align		4
.L_99:
        /*0038*/ 	.byte	0x04, 0x17
        /*003a*/ 	.short	(.L_101 - .L_100)
.L_100:
        /*003c*/ 	.word	0x00000000
        /*0040*/ 	.short	0x0000
        /*0042*/ 	.short	0x0000
        /*0044*/ 	.byte	0x00, 0xf0, 0x21, 0x00


	//----- nvinfo : EIATTR_SPARSE_MMA_MASK
	.align		4
.L_101:
        /*0048*/ 	.byte	0x03, 0x50
        /*004a*/ 	.short	0x0000


	//----- nvinfo : EIATTR_MAXREG_COUNT
	.align		4
        /*004c*/ 	.byte	0x03, 0x1b
        /*004e*/ 	.short	0x00ff


	//----- nvinfo : EIATTR_MERCURY_ISA_VERSION
	.align		4
        /*0050*/ 	.byte	0x03, 0x5f
        /*0052*/ 	.short	0x0101


	//----- nvinfo : EIATTR_EXIT_INSTR_OFFSETS
	.align		4
        /*0054*/ 	.byte	0x04, 0x1c
        /*0056*/ 	.short	(.L_103 - .L_102)


	//   ....[0]....
.L_102:
        /*0058*/ 	.word	0x00000100


	//   ....[1]....
        /*005c*/ 	.word	0x000005d0


	//----- nvinfo : EIATTR_CBANK_PARAM_SIZE
	.align		4
.L_103:
        /*0060*/ 	.byte	0x03, 0x19
        /*0062*/ 	.short	0x0018


	//----- nvinfo : EIATTR_PARAM_CBANK
	.align		4
        /*0064*/ 	.byte	0x04, 0x0a
        /*0066*/ 	.short	(.L_105 - .L_104)
	.align		4
.L_104:
        /*0068*/ 	.word	index@(.nv.constant0._Z19pack_columns_kernelILi6EEvPKtPjii)
        /*006c*/ 	.short	0x0210
        /*006e*/ 	.short	0x0018


	//----- nvinfo : EIATTR_SW_WAR
	.align		4
.L_105:
        /*0070*/ 	.byte	0x04, 0x36
        /*0072*/ 	.short	(.L_107 - .L_106)
.L_106:
        /*0074*/ 	.word	0x00000008
.L_107:


//--------------------- .nv.info._Z19pack_columns_kernelILi5EEvPKtPjii --------------------------
	.section	.nv.info._Z19pack_columns_kernelILi5EEvPKtPjii,"",@"SHT_CUDA_INFO"
	.sectionflags	@""
	.align	4


	//----- nvinfo : EIATTR_CUDA_API_VERSION
	.align		4
        /*0000*/ 	.byte	0x04, 0x37
        /*0002*/ 	.short	(.L_109 - .L_108)
.L_108:
        /*0004*/ 	.word	0x00000082


	//----- nvinfo : EIATTR_KPARAM_INFO
	.align		4
.L_109:
        /*0008*/ 	.byte	0x04, 0x17
        /*000a*/ 	.short	(.L_111 - .L_110)
.L_110:
        /*000c*/ 	.word	0x00000000
        /*0010*/ 	.short	0x0003
        /*0012*/ 	.short	0x0014
        /*0014*/ 	.byte	0x00, 0xf0, 0x11, 0x00


	//----- nvinfo : EIATTR_KPARAM_INFO
	.align		4
.L_111:
        /*0018*/ 	.byte	0x04, 0x17
        /*001a*/ 	.short	(.L_113 - .L_112)
.L_112:
        /*001c*/ 	.word	0x00000000
        /*0020*/ 	.short	0x0002
        /*0022*/ 	.short	0x0010
        /*0024*/ 	.byte	0x00, 0xf0, 0x11, 0x00


	//----- nvinfo : EIATTR_KPARAM_INFO
	.align		4
.L_113:
        /*0028*/ 	.byte	0x04, 0x17
        /*002a*/ 	.short	(.L_115 - .L_114)
.L_114:
        /*002c*/ 	.word	0x00000000
        /*0030*/ 	.short	0x0001
        /*0032*/ 	.short	0x0008
        /*0034*/ 	.byte	0x00, 0xf0, 0x21, 0x00


	//----- nvinfo : EIATTR_KPARAM_INFO
	.align		4
.L_115:
        /*0038*/ 	.byte	0x04, 0x17
        /*003a*/ 	.short	(.L_117 - .L_116)
.L_116:
        /*003c*/ 	.word	0x00000000
        /*0040*/ 	.short	0x0000
        /*0042*/ 	.short	0x0000
        /*0044*/ 	.byte	0x00, 0xf0, 0x21, 0x00


	//----- nvinfo : EIATTR_SPARSE_MMA_MASK
	.align		4
.L_117:
        /*0048*/ 	.byte	0x03, 0x50
        /*004a*/ 	.short	0x0000


	//----- nvinfo : EIATTR_MAXREG_COUNT
	.align		4
        /*004c*/ 	.byte	0x03, 0x1b
        /*004e*/ 	.short	0x00ff


	//----- nvinfo : EIATTR_MERCURY_ISA_VERSION
	.align		4
        /*0050*/ 	.byte	0x03, 0x5f
        /*0052*/ 	.short	0x0101


	//----- nvinfo : EIATTR_EXIT_INSTR_OFFSETS
	.align		4
        /*0054*/ 	.byte	0x04, 0x1c
        /*0056*/ 	.short	(.L_119 - .L_118)


	//   ....[0]....
.L_118:
        /*0058*/ 	.word	0x00000110


	//   ....[1]....
        /*005c*/ 	.word	0x00000a40


	//----- nvinfo : EIATTR_CBANK_PARAM_SIZE
	.align		4
.L_119:
        /*0060*/ 	.byte	0x03, 0x19
        /*0062*/ 	.short	0x0018


	//----- nvinfo : EIATTR_PARAM_CBANK
	.align		4
        /*0064*/ 	.byte	0x04, 0x0a
        /*0066*/ 	.short	(.L_121 - .L_120)
	.align		4
.L_120:
        /*0068*/ 	.word	index@(.nv.constant0._Z19pack_columns_kernelILi5EEvPKtPjii)
        /*006c*/ 	.short	0x0210
        /*006e*/ 	.short	0x0018


	//----- nvinfo : EIATTR_SW_WAR
	.align		4
.L_121:
        /*0070*/ 	.byte	0x04, 0x36
        /*0072*/ 	.short	(.L_123 - .L_122)
.L_122:
        /*0074*/ 	.word	0x00000008
.L_123:


//--------------------- .nv.info._Z19pack_columns_kernelILi4EEvPKtPjii --------------------------
	.section	.nv.info._Z19pack_columns_kernelILi4EEvPKtPjii,"",@"SHT_CUDA_INFO"
	.sectionflags	@""
	.align	4


	//----- nvinfo : EIATTR_CUDA_API_VERSION
	.align		4
        /*0000*/ 	.byte	0x04, 0x37
        /*0002*/ 	.short	(.L_125 - .L_124)
.L_124:
        /*0004*/ 	.word	0x00000082


	//----- nvinfo : EIATTR_KPARAM_INFO
	.align		4
.L_125:
        /*0008*/ 	.byte	0x04, 0x17
        /*000a*/ 	.short	(.L_127 - .L_126)
.L_126:
        /*000c*/ 	.word	0x00000000
        /*0010*/ 	.short	0x0003
        /*0012*/ 	.short	0x0014
        /*0014*/ 	.byte	0x00, 0xf0, 0x11, 0x00


	//----- nvinfo : EIATTR_KPARAM_INFO
	.align		4
.L_127:
        /*0018*/ 	.byte	0x04, 0x17
        /*001a*/ 	.short	(.L_129 - .L_128)
.L_128:
        /*001c*/ 	.word	0x00000000
        /*0020*/ 	.short	0x0002
        /*0022*/ 	.short	0x0010
        /*0024*/ 	.byte	0x00, 0xf0, 0x11, 0x00


	//----- nvinfo : EIATTR_KPARAM_INFO
	.align		4
.L_129:
        /*0028*/ 	.byte	0x04, 0x17
        /*002a*/ 	.short	(.L_131 - .L_130)
.L_130:
        /*002c*/ 	.word	0x00000000
        /*0030*/ 	.short	0x0001
        /*0032*/ 	.short	0x0008
        /*0034*/ 	.byte	0x00, 0xf0, 0x21, 0x00


	//----- nvinfo : EIATTR_KPARAM_INFO
	.align		4
.L_131:
        /*0038*/ 	.byte	0x04, 0x17
        /*003a*/ 	.short	(.L_133 - .L_132)
.L_132:
        /*003c*/ 	.word	0x00000000
        /*0040*/ 	.short	0x0000
        /*0042*/ 	.short	0x0000
        /*0044*/ 	.byte	0x00, 0xf0, 0x21, 0x00


	//----- nvinfo : EIATTR_SPARSE_MMA_MASK
	.align		4
.L_133:
        /*0048*/ 	.byte	0x03, 0x50
        /*004a*/ 	.short	0x0000


	//----- nvinfo : EIATTR_MAXREG_COUNT
	.align		4
        /*004c*/ 	.byte	0x03, 0x1b
        /*004e*/ 	.short	0x00ff


	//----- nvinfo : EIATTR_MERCURY_ISA_VERSION
	.align		4
        /*0050*/ 	.byte	0x03, 0x5f
        /*0052*/ 	.short	0x0101


	//----- nvinfo : EIATTR_EXIT_INSTR_OFFSETS
	.align		4
        /*0054*/ 	.byte	0x04, 0x1c
        /*0056*/ 	.short	(.L_135 - .L_134)


	//   ....[0]....
.L_134:
        /*0058*/ 	.word	0x000000c0


	//   ....[1]....
        /*005c*/ 	.word	0x00000300


	//----- nvinfo : EIATTR_CBANK_PARAM_SIZE
	.align		4
.L_135:
        /*0060*/ 	.byte	0x03, 0x19
        /*0062*/ 	.short	0x0018


	//----- nvinfo : EIATTR_PARAM_CBANK
	.align		4
        /*0064*/ 	.byte	0x04, 0x0a
        /*0066*/ 	.short	(.L_137 - .L_136)
	.align		4
.L_136:
        /*0068*/ 	.word	index@(.nv.constant0._Z19pack_columns_kernelILi4EEvPKtPjii)
        /*006c*/ 	.short	0x0210
        /*006e*/ 	.short	0x0018


	//----- nvinfo : EIATTR_SW_WAR
	.align		4
.L_137:
        /*0070*/ 	.byte	0x04, 0x36
        /*0072*/ 	.short	(.L_139 - .L_138)
.L_138:
        /*0074*/ 	.word	0x00000008
.L_139:


//--------------------- .nv.info._Z19pack_columns_kernelILi3EEvPKtPjii --------------------------
	.section	.nv.info._Z19pack_columns_kernelILi3EEvPKtPjii,"",@"SHT_CUDA_INFO"
	.sectionflags	@""
	.align	4


	//----- nvinfo : EIATTR_CUDA_API_VERSION
	.align		4
        /*0000*/ 	.byte	0x04, 0x37
        /*0002*/ 	.short	(.L_141 - .L_140)
.L_140:
        /*0004*/ 	.word	0x00000082


	//----- nvinfo : EIATTR_KPARAM_INFO
	.align		4
.L_141:
        /*0008*/ 	.byte	0x04, 0x17
        /*000a*/ 	.short	(.L_143 - .L_142)
.L_142:
        /*000c*/ 	.word	0x00000000
        /*0010*/ 	.short	0x0003
        /*0012*/ 	.short	0x0014
        /*0014*/ 	.byte	0x00, 0xf0, 0x11, 0x00


	//----- nvinfo : EIATTR_KPARAM_INFO
	.align		4
.L_143:
        /*0018*/ 	.byte	0x04, 0x17
        /*001a*/ 	.short	(.L_145 - .L_144)
.L_144:
        /*001c*/ 	.word	0x00000000
        /*0020*/ 	.short	0x0002
        /*0022*/ 	.short	0x0010
        /*0024*/ 	.byte	0x00, 0xf0, 0x11, 0x00


	//----- nvinfo : EIATTR_KPARAM_INFO
	.align		4
.L_145:
        /*0028*/ 	.byte	0x04, 0x17
        /*002a*/ 	.short	(.L_147 - .L_146)
.L_146:
        /*002c*/ 	.word	0x00000000
        /*0030*/ 	.short	0x0001
        /*0032*/ 	.short	0x0008
        /*0034*/ 	.byte	0x00, 0xf0, 0x21, 0x00


	//----- nvinfo : EIATTR_KPARAM_INFO
	.align		4
.L_147:
        /*0038*/ 	.byte	0x04, 0x17
        /*003a*/ 	.short	(.L_149 - .L_148)
.L_148:
        /*003c*/ 	.word	0x00000000
        /*0040*/ 	.short	0x0000
        /*0042*/ 	.short	0x0000
        /*0044*/ 	.byte	0x00, 0xf0, 0x21, 0x00


	//----- nvinfo : EIATTR_SPARSE_MMA_MASK
	.align		4
.L_149:
        /*0048*/ 	.byte	0x03, 0x50
        /*004a*/ 	.short	0x0000


	//----- nvinfo : EIATTR_MAXREG_COUNT
	.align		4
        /*004c*/ 	.byte	0x03, 0x1b
        /*004e*/ 	.short	0x00ff


	//----- nvinfo : EIATTR_MERCURY_ISA_VERSION
	.align		4
        /*0050*/ 	.byte	0x03, 0x5f
        /*0052*/ 	.short	0x0101


	//----- nvinfo : EIATTR_EXIT_INSTR_OFFSETS
	.align		4
        /*0054*/ 	.byte	0x04, 0x1c
        /*0056*/ 	.short	(.L_151 - .L_150)


	//   ....[0]....
.L_150:
        /*0058*/ 	.word	0x00000100


	//   ....[1]....
        /*005c*/ 	.word	0x000009c0


	//----- nvinfo : EIATTR_CBANK_PARAM_SIZE
	.align		4
.L_151:
        /*0060*/ 	.byte	0x03, 0x19
        /*0062*/ 	.short	0x0018


	//----- nvinfo : EIATTR_PARAM_CBANK
	.align		4
        /*0064*/ 	.byte	0x04, 0x0a
        /*0066*/ 	.short	(.L_153 - .L_152)
	.align		4
.L_152:
        /*0068*/ 	.word	index@(.nv.constant0._Z19pack_columns_kernelILi3EEvPKtPjii)
        /*006c*/ 	.short	0x0210
        /*006e*/ 	.short	0x0018


	//----- nvinfo : EIATTR_SW_WAR
	.align		4
.L_153:
        /*0070*/ 	.byte	0x04, 0x36
        /*0072*/ 	.short	(.L_155 - .L_154)
.L_154:
        /*0074*/ 	.word	0x00000008
.L_155:


//--------------------- .nv.info._Z19pack_columns_kernelILi2EEvPKtPjii --------------------------
	.section	.nv.info._Z19pack_columns_kernelILi2EEvPKtPjii,"",@"SHT_CUDA_INFO"
	.sectionflags	@""
	.align	4


	//----- nvinfo : EIATTR_CUDA_API_VERSION
	.align		4
        /*0000*/ 	.byte	0x04, 0x37
        /*0002*/ 	.short	(.L_157 - .L_156)
.L_156:
        /*0004*/ 	.word	0x00000082


	//----- nvinfo : EIATTR_KPARAM_INFO
	.align		4
.L_157:
        /*0008*/ 	.byte	0x04, 0x17
        /*000a*/ 	.short	(.L_159 - .L_158)
.L_158:
        /*000c*/ 	.word	0x00000000
        /*0010*/ 	.short	0x0003
        /*0012*/ 	.short	0x0014
        /*0014*/ 	.byte	0x00, 0xf0, 0x11, 0x00


	//----- nvinfo : EIATTR_KPARAM_INFO
	.align		4
.L_159:
        /*0018*/ 	.byte	0x04, 0x17
        /*001a*/ 	.short	(.L_161 - .L_160)
.L_160:
        /*001c*/ 	.word	0x00000000
        /*0020*/ 	.short	0x0002
        /*0022*/ 	.short	0x0010
        /*0024*/ 	.byte	0x00, 0xf0, 0x11, 0x00


	//----- nvinfo : EIATTR_KPARAM_INFO
	.align		4
.L_161:
        /*0028*/ 	.byte	0x04, 0x17
        /*002a*/ 	.short	(.L_163 - .L_162)
.L_162:
        /*002c*/ 	.word	0x00000000
        /*0030*/ 	.short	0x0001
        /*0032*/ 	.short	0x0008
        /*0034*/ 	.byte	0x00, 0xf0, 0x21, 0x00


	//----- nvinfo : EIATTR_KPARAM_INFO
	.align		4
.L_163:
        /*0038*/ 	.byte	0x04, 0x17
        /*003a*/ 	.short	(.L_165 - .L_164)
.L_164:
        /*003c*/ 	.word	0x00000000
        /*0040*/ 	.short	0x0000
        /*0042*/ 	.short	0x0000
        /*0044*/ 	.byte	0x00, 0xf0, 0x21, 0x00


	//----- nvinfo : EIATTR_SPARSE_MMA_MASK
	.align		4
.L_165:
        /*0048*/ 	.byte	0x03, 0x50
        /*004a*/ 	.short	0x0000


	//----- nvinfo : EIATTR_MAXREG_COUNT
	.align		4
        /*004c*/ 	.byte	0x03, 0x1b
        /*004e*/ 	.short	0x00ff


	//----- nvinfo : EIATTR_MERCURY_ISA_VERSION
	.align		4
        /*0050*/ 	.byte	0x03, 0x5f
        /*0052*/ 	.short	0x0101


	//----- nvinfo : EIATTR_EXIT_INSTR_OFFSETS
	.align		4
        /*0054*/ 	.byte	0x04, 0x1c
        /*0056*/ 	.short	(.L_167 - .L_166)


	//   ....[0]....
.L_166:
        /*0058*/ 	.word	0x000000c0


	//   ....[1]....
        /*005c*/ 	.word	0x000004c0


	//----- nvinfo : EIATTR_CBANK_PARAM_SIZE
	.align		4
.L_167:
        /*0060*/ 	.byte	0x03, 0x19
        /*0062*/ 	.short	0x0018


	//----- nvinfo : EIATTR_PARAM_CBANK
	.align		4
        /*0064*/ 	.byte	0x04, 0x0a
        /*0066*/ 	.short	(.L_169 - .L_168)
	.align		4
.L_168:
        /*0068*/ 	.word	index@(.nv.constant0._Z19pack_columns_kernelILi2EEvPKtPjii)
        /*006c*/ 	.short	0x0210
        /*006e*/ 	.short	0x0018


	//----- nvinfo : EIATTR_SW_WAR
	.align		4
.L_169:
        /*0070*/ 	.byte	0x04, 0x36
        /*0072*/ 	.short	(.L_171 - .L_170)
.L_170:
        /*0074*/ 	.word	0x00000008
.L_171:


//--------------------- .nv.info._Z18pack_rows_6_kernelPKtPjii --------------------------
	.section	.nv.info._Z18pack_rows_6_kernelPKtPjii,"",@"SHT_CUDA_INFO"
	.sectionflags	@""
	.align	4


	//----- nvinfo : EIATTR_CUDA_API_VERSION
	.align		4
        /*0000*/ 	.byte	0x04, 0x37
        /*0002*/ 	.short	(.L_173 - .L_172)
.L_172:
        /*0004*/ 	.word	0x00000082


	//----- nvinfo : EIATTR_KPARAM_INFO
	.align		4
.L_173:
        /*0008*/ 	.byte	0x04, 0x17
        /*000a*/ 	.short	(.L_175 - .L_174)
.L_174:
        /*000c*/ 	.word	0x00000000
        /*0010*/ 	.short	0x0003
        /*0012*/ 	.short	0x0014
        /*0014*/ 	.byte	0x00, 0xf0, 0x11, 0x00


	//----- nvinfo : EIATTR_KPARAM_INFO
	.align		4
.L_175:
        /*0018*/ 	.byte	0x04, 0x17
        /*001a*/ 	.short	(.L_177 - .L_176)
.L_176:
        /*001c*/ 	.word	0x00000000
        /*0020*/ 	.short	0x0002
        /*0022*/ 	.short	0x0010
        /*0024*/ 	.byte	0x00, 0xf0, 0x11, 0x00


	//----- nvinfo : EIATTR_KPARAM_INFO
	.align		4
.L_177:
        /*0028*/ 	.byte	0x04, 0x17
        /*002a*/ 	.short	(.L_179 - .L_178)
.L_178:
        /*002c*/ 	.word	0x00000000
        /*0030*/ 	.short	0x0001
        /*0032*/ 	.short	0x0008
        /*0034*/ 	.byte	0x00, 0xf0, 0x21, 0x00


	//----- nvinfo : EIATTR_KPARAM_INFO
	.align		4
.L_179:
        /*0038*/ 	.byte	0x04, 0x17
        /*003a*/ 	.short	(.L_181 - .L_180)
.L_180:
        /*003c*/ 	.word	0x00000000
        /*0040*/ 	.short	0x0000
        /*0042*/ 	.short	0x0000
        /*0044*/ 	.byte	0x00, 0xf0, 0x21, 0x00


	//----- nvinfo : EIATTR_SPARSE_MMA_MASK
	.align		4
.L_181:
        /*0048*/ 	.byte	0x03, 0x50
        /*004a*/ 	.short	0x0000


	//----- nvinfo : EIATTR_MAXREG_COUNT
	.align		4
        /*004c*/ 	.byte	0x03, 0x1b
        /*004e*/ 	.short	0x00ff


	//----- nvinfo : EIATTR_MERCURY_ISA_VERSION
	.align		4
        /*0050*/ 	.byte	0x03, 0x5f
        /*0052*/ 	.short	0x0101


	//----- nvinfo : EIATTR_EXIT_INSTR_OFFSETS
	.align		4
        /*0054*/ 	.byte	0x04, 0x1c
        /*0056*/ 	.short	(.L_183 - .L_182)


	//   ....[0]....
.L_182:
        /*0058*/ 	.word	0x000000c0


	//   ....[1]....
        /*005c*/ 	.word	0x00000350


	//----- nvinfo : EIATTR_CBANK_PARAM_SIZE
	.align		4
.L_183:
        /*0060*/ 	.byte	0x03, 0x19
        /*0062*/ 	.short	0x0018


	//----- nvinfo : EIATTR_PARAM_CBANK
	.align		4
        /*0064*/ 	.byte	0x04, 0x0a
        /*0066*/ 	.short	(.L_185 - .L_184)
	.align		4
.L_184:
        /*0068*/ 	.word	index@(.nv.constant0._Z18pack_rows_6_kernelPKtPjii)
        /*006c*/ 	.short	0x0210
        /*006e*/ 	.short	0x0018


	//----- nvinfo : EIATTR_SW_WAR
	.align		4
.L_185:
        /*0070*/ 	.byte	0x04, 0x36
        /*0072*/ 	.short	(.L_187 - .L_186)
.L_186:
        /*0074*/ 	.word	0x00000008
.L_187:


//--------------------- .nv.info._Z18pack_rows_4_kernelPKtPjii --------------------------
	.section	.nv.info._Z18pack_rows_4_kernelPKtPjii,"",@"SHT_CUDA_INFO"
	.sectionflags	@""
	.align	4


	//----- nvinfo : EIATTR_CUDA_API_VERSION
	.align		4
        /*0000*/ 	.byte	0x04, 0x37
        /*0002*/ 	.short	(.L_189 - .L_188)
.L_188:
        /*0004*/ 	.word	0x00000082


	//----- nvinfo : EIATTR_KPARAM_INFO
	.align		4
.L_189:
        /*0008*/ 	.byte	0x04, 0x17
        /*000a*/ 	.short	(.L_191 - .L_190)
.L_190:
        /*000c*/ 	.word	0x00000000
        /*0010*/ 	.short	0x0003
        /*0012*/ 	.short	0x0014
        /*0014*/ 	.byte	0x00, 0xf0, 0x11, 0x00


	//----- nvinfo : EIATTR_KPARAM_INFO
	.align		4
.L_191:
        /*0018*/ 	.byte	0x04, 0x17
        /*001a*/ 	.short	(.L_193 - .L_192)
.L_192:
        /*001c*/ 	.word	0x00000000
        /*0020*/ 	.short	0x0002
        /*0022*/ 	.short	0x0010
        /*0024*/ 	.byte	0x00, 0xf0, 0x11, 0x00


	//----- nvinfo : EIATTR_KPARAM_INFO
	.align		4
.L_193:
        /*0028*/ 	.byte	0x04, 0x17
        /*002a*/ 	.short	(.L_195 - .L_194)
.L_194:
        /*002c*/ 	.word	0x00000000
        /*0030*/ 	.short	0x0001
        /*0032*/ 	.short	0x0008
        /*0034*/ 	.byte	0x00, 0xf0, 0x21, 0x00


	//----- nvinfo : EIATTR_KPARAM_INFO
	.align		4
.L_195:
        /*0038*/ 	.byte	0x04, 0x17
        /*003a*/ 	.short	(.L_197 - .L_196)
.L_196:
        /*003c*/ 	.word	0x00000000
        /*0040*/ 	.short	0x0000
        /*0042*/ 	.short	0x0000
        /*0044*/ 	.byte	0x00, 0xf0, 0x21, 0x00


	//----- nvinfo : EIATTR_SPARSE_MMA_MASK
	.align		4
.L_197:
        /*0048*/ 	.byte	0x03, 0x50
        /*004a*/ 	.short	0x0000


	//----- nvinfo : EIATTR_MAXREG_COUNT
	.align		4
        /*004c*/ 	.byte	0x03, 0x1b
        /*004e*/ 	.short	0x00ff


	//----- nvinfo : EIATTR_MERCURY_ISA_VERSION
	.align		4
        /*0050*/ 	.byte	0x03, 0x5f
        /*0052*/ 	.short	0x0101


	//----- nvinfo : EIATTR_EXIT_INSTR_OFFSETS
	.align		4
        /*0054*/ 	.byte	0x04, 0x1c
        /*0056*/ 	.short	(.L_199 - .L_198)


	//   ....[0]....
.L_198:
        /*0058*/ 	.word	0x000000c0


	//   ....[1]....
        /*005c*/ 	.word	0x00000350


	//----- nvinfo : EIATTR_CBANK_PARAM_SIZE
	.align		4
.L_199:
        /*0060*/ 	.byte	0x03, 0x19
        /*0062*/ 	.short	0x0018


	//----- nvinfo : EIATTR_PARAM_CBANK
	.align		4
        /*0064*/ 	.byte	0x04, 0x0a
        /*0066*/ 	.short	(.L_201 - .L_200)
	.align		4
.L_200:
        /*0068*/ 	.word	index@(.nv.constant0._Z18pack_rows_4_kernelPKtPjii)
        /*006c*/ 	.short	0x0210
        /*006e*/ 	.short	0x0018


	//----- nvinfo : EIATTR_SW_WAR
	.align		4
.L_201:
        /*0070*/ 	.byte	0x04, 0x36
        /*0072*/ 	.short	(.L_203 - .L_202)
.L_202:
        /*0074*/ 	.word	0x00000008
.L_203:


//--------------------- .nv.callgraph             --------------------------
	.section	.nv.callgraph,"",@"SHT_CUDA_CALLGRAPH"
	.align	4
	.sectionentsize	8
	.align		4
        /*0000*/ 	.word	0x00000000
	.align		4
        /*0004*/ 	.word	0xffffffff
	.align		4
        /*0008*/ 	.word	0x00000000
	.align		4
        /*000c*/ 	.word	0xfffffffe
	.align		4
        /*0010*/ 	.word	0x00000000
	.align		4
        /*0014*/ 	.word	0xfffffffd
	.align		4
        /*0018*/ 	.word	0x00000000
	.align		4
        /*001c*/ 	.word	0xfffffffc


//--------------------- .nv.constant4             --------------------------
	.section	.nv.constant4,"a",@progbits
	.align	8
	.align		8
.nv.constant4:
        /*0000*/ 	.dword	_ZN45_INTERNAL_1fa38335_14_pack_tensor_cu_cf58b8634cuda3std3__45__cpo5beginE
	.align		8
        /*0008*/ 	.dword	_ZN45_INTERNAL_1fa38335_14_pack_tensor_cu_cf58b8634cuda3std3__45__cpo3endE
	.align		8
        /*0010*/ 	.dword	_ZN45_INTERNAL_1fa38335_14_pack_tensor_cu_cf58b8634cuda3std3__45__cpo6cbeginE
	.align		8
        /*0018*/ 	.dword	_ZN45_INTERNAL_1fa38335_14_pack_tensor_cu_cf58b8634cuda3std3__45__cpo4cendE
	.align		8
        /*0020*/ 	.dword	_ZN45_INTERNAL_1fa38335_14_pack_tensor_cu_cf58b8634cuda3std3__45__cpo6rbeginE
	.align		8
        /*0028*/ 	.dword	_ZN45_INTERNAL_1fa38335_14_pack_tensor_cu_cf58b8634cuda3std3__45__cpo4rendE
	.align		8
        /*0030*/ 	.dword	_ZN45_INTERNAL_1fa38335_14_pack_tensor_cu_cf58b8634cuda3std3__45__cpo7crbeginE
	.align		8
        /*0038*/ 	.dword	_ZN45_INTERNAL_1fa38335_14_pack_tensor_cu_cf58b8634cuda3std3__45__cpo5crendE
	.align		8
        /*0040*/ 	.dword	_ZN45_INTERNAL_1fa38335_14_pack_tensor_cu_cf58b8634cuda3std3__447_GLOBAL__N__1fa38335_14_pack_tensor_cu_cf58b8636ignoreE
	.align		8
        /*0048*/ 	.dword	_ZN45_INTERNAL_1fa38335_14_pack_tensor_cu_cf58b8634cuda3std3__419piecewise_constructE
	.align		8
        /*0050*/ 	.dword	_ZN45_INTERNAL_1fa38335_14_pack_tensor_cu_cf58b8634cuda3std3__48in_placeE
	.align		8
        /*0058*/ 	.dword	_ZN45_INTERNAL_1fa38335_14_pack_tensor_cu_cf58b8634cuda3std3__420unreachable_sentinelE
	.align		8
        /*0060*/ 	.dword	_ZN45_INTERNAL_1fa38335_14_pack_tensor_cu_cf58b8634cuda3std6ranges3__45__cpo4swapE
	.align		8
        /*0068*/ 	.dword	_ZN45_INTERNAL_1fa38335_14_pack_tensor_cu_cf58b8634cuda3std6ranges3__45__cpo9iter_moveE
	.align		8
        /*0070*/ 	.dword	_ZN45_INTERNAL_1fa38335_14_pack_tensor_cu_cf58b8634cuda3std6ranges3__45__cpo5beginE
	.align		8
        /*0078*/ 	.dword	_ZN45_INTERNAL_1fa38335_14_pack_tensor_cu_cf58b8634cuda3std6ranges3__45__cpo3endE
	.align		8
        /*0080*/ 	.dword	_ZN45_INTERNAL_1fa38335_14_pack_tensor_cu_cf58b8634cuda3std6ranges3__45__cpo6cbeginE
	.align		8
        /*0088*/ 	.dword	_ZN45_INTERNAL_1fa38335_14_pack_tensor_cu_cf58b8634cuda3std6ranges3__45__cpo4cendE
	.align		8
        /*0090*/ 	.dword	_ZN45_INTERNAL_1fa38335_14_pack_tensor_cu_cf58b8634cuda3std6ranges3__45__cpo7advanceE
	.align		8
        /*0098*/ 	.dword	_ZN45_INTERNAL_1fa38335_14_pack_tensor_cu_cf58b8634cuda3std6ranges3__45__cpo9iter_swapE
	.align		8
        /*00a0*/ 	.dword	_ZN45_INTERNAL_1fa38335_14_pack_tensor_cu_cf58b8634cuda3std6ranges3__45__cpo4nextE
	.align		8
        /*00a8*/ 	.dword	_ZN45_INTERNAL_1fa38335_14_pack_tensor_cu_cf58b8634cuda3std6ranges3__45__cpo4prevE
	.align		8
        /*00b0*/ 	.dword	_ZN45_INTERNAL_1fa38335_14_pack_tensor_cu_cf58b8634cuda3std6ranges3__45__cpo4dataE
	.align		8
        /*00b8*/ 	.dword	_ZN45_INTERNAL_1fa38335_14_pack_tensor_cu_cf58b8634cuda3std6ranges3__45__cpo5cdataE
	.align		8
        /*00c0*/ 	.dword	_ZN45_INTERNAL_1fa38335_14_pack_tensor_cu_cf58b8634cuda3std6ranges3__45__cpo4sizeE
	.align		8
        /*00c8*/ 	.dword	_ZN45_INTERNAL_1fa38335_14_pack_tensor_cu_cf58b8634cuda3std6ranges3__45__cpo5ssizeE
	.align		8
        /*00d0*/ 	.dword	_ZN45_INTERNAL_1fa38335_14_pack_tensor_cu_cf58b8634cuda3std6ranges3__45__cpo8distanceE
	.align		8
        /*00d8*/ 	.dword	_ZN45_INTERNAL_1fa38335_14_pack_tensor_cu_cf58b8636thrust23THRUST_300001_SM_900_NS6system6detail10sequential3seqE


//--------------------- .text._Z19pack_columns_kernelILi8EEvPKtPjii --------------------------
	.section	.text._Z19pack_columns_kernelILi8EEvPKtPjii,"ax",@progbits
	.align	128
        .global         _Z19pack_columns_kernelILi8EEvPKtPjii
        .type           _Z19pack_columns_kernelILi8EEvPKtPjii,@function
        .size           _Z19pack_columns_kernelILi8EEvPKtPjii,(.L_x_8 - _Z19pack_columns_kernelILi8EEvPKtPjii)
        .other          _Z19pack_columns_kernelILi8EEvPKtPjii,@"STO_CUDA_ENTRY STV_DEFAULT"
_Z19pack_columns_kernelILi8EEvPKtPjii:
.text._Z19pack_columns_kernelILi8EEvPKtPjii:
[----:B------:R-:W-:Y:S01]  /*0000*/  LDC R1, c[0x0][0x28] ;  /* 0x00000a00ff017b82 */ /* 0x000fe20000000800 */
[----:B------:R-:W0:Y:S01]  /*0010*/  S2R R0, SR_CTAID.X ;  /* 0x0000000000007919 */ /* 0x000e220000002500 */
[----:B------:R-:W-:Y:S01]  /*0020*/  ULDC UR4, c[0x0][0x0] ;  /* 0x0000000000047ab9 */ /* 0x000fe20000000800 */
[----:B------:R-:W-:Y:S01]  /*0030*/  ULDC.64 UR6, c[0x0][0x220] ;  /* 0x0000880000067ab9 */ /* 0x000fe20000000a00 */
[----:B------:R-:W0:Y:S01]  /*0040*/  S2R R3, SR_TID.X ;  /* 0x0000000000037919 */ /* 0x000e220000002100 */
[----:B------:R-:W1:Y:S01]  /*0050*/  S2R R13, SR_CTAID.Y ;  /* 0x00000000000d7919 */ /* 0x000e620000002600 */
[----:B------:R-:W1:Y:S01]  /*0060*/  S2R R2, SR_TID.Y ;  /* 0x0000000000027919 */ /* 0x000e620000002200 */
[----:B0-----:R-:W-:Y:S01]  /*0070*/  IMAD R0, R0, UR4, R3 ;  /* 0x0000000400007c24 */ /* 0x001fe2000f8e0203 */
[----:B------:R-:W-:-:S04]  /*0080*/  ULDC UR4, c[0x0][0x4] ;  /* 0x0000010000047ab9 */ /* 0x000fc80000000800 */
[----:B------:R-:W-:Y:S01]  /*0090*/  ISETP.GE.AND P0, PT, R0, UR7, PT ;  /* 0x0000000700007c0c */ /* 0x000fe2000bf06270 */
[----:B-1----:R-:W-:-:S05]  /*00a0*/  IMAD R13, R13, UR4, R2 ;  /* 0x000000040d0d7c24 */ /* 0x002fca000f8e0202 */
[----:B------:R-:W-:-:S13]  /*00b0*/  ISETP.GE.OR P0, PT, R13, UR6, P0 ;  /* 0x000000060d007c0c */ /* 0x000fda0008706670 */
[----:B------:R-:W-:Y:S05]  /*00c0*/  @P0 EXIT ;  /* 0x000000000000094d */ /* 0x000fea0003800000 */
[----:B------:R-:W0:Y:S01]  /*00d0*/  LDC.64 R8, c[0x0][0x210] ;  /* 0x00008400ff087b82 */ /* 0x000e220000000a00 */
[----:B------:R-:W-:Y:S01]  /*00e0*/  SHF.L.U32 R3, R13, 0x2, RZ ;  /* 0x000000020d037819 */ /* 0x000fe200000006ff */
[----:B------:R-:W-:-:S04]  /*00f0*/  ULDC.64 UR4, c[0x0][0x208] ;  /* 0x0000820000047ab9 */ /* 0x000fc80000000a00 */
[----:B------:R-:W-:-:S05]  /*0100*/  IMAD R3, R3, UR7, R0 ;  /* 0x0000000703037c24 */ /* 0x000fca000f8e0200 */
[----:B------:R-:W-:-:S04]  /*0110*/  IADD3 R5, R3, UR7, RZ ;  /* 0x0000000703057c10 */ /* 0x000fc8000fffe0ff */
[----:B------:R-:W-:-:S05]  /*0120*/  IADD3 R11, R5, UR7, RZ ;  /* 0x00000007050b7c10 */ /* 0x000fca000fffe0ff */
[C---:B0-----:R-:W-:Y:S01]  /*0130*/  IMAD.WIDE R6, R11.reuse, 0x2, R8 ;  /* 0x000000020b067825 */ /* 0x041fe200078e0208 */
[----:B------:R-:W-:-:S03]  /*0140*/  IADD3 R11, R11, UR7, RZ ;  /* 0x000000070b0b7c10 */ /* 0x000fc6000fffe0ff */
[--C-:B------:R-:W-:Y:S02]  /*0150*/  IMAD.WIDE R4, R5, 0x2, R8.reuse ;  /* 0x0000000205047825 */ /* 0x100fe400078e0208 */
[----:B------:R-:W2:Y:S02]  /*0160*/  LDG.E.U16.CONSTANT R6, desc[UR4][R6.64] ;  /* 0x0000000406067981 */ /* 0x000ea4000c1e9500 */
[--C-:B------:R-:W-:Y:S02]  /*0170*/  IMAD.WIDE R2, R3, 0x2, R8.reuse ;  /* 0x0000000203027825 */ /* 0x100fe400078e0208 */
[----:B------:R-:W3:Y:S02]  /*0180*/  LDG.E.U16.CONSTANT R4, desc[UR4][R4.64] ;  /* 0x0000000404047981 */ /* 0x000ee4000c1e9500 */
[----:B------:R-:W-:Y:S02]  /*0190*/  IMAD.WIDE R8, R11, 0x2, R8 ;  /* 0x000000020b087825 */ /* 0x000fe400078e0208 */
[----:B------:R-:W4:Y:S01]  /*01a0*/  LDG.E.U16.CONSTANT R2, desc[UR4][R2.64] ;  /* 0x0000000402027981 */ /* 0x000f22000c1e9500 */
[----:B------:R-:W0:Y:S03]  /*01b0*/  LDC.64 R10, c[0x0][0x218] ;  /* 0x00008600ff0a7b82 */ /* 0x000e260000000a00 */
[----:B------:R-:W5:Y:S01]  /*01c0*/  LDG.E.U16.CONSTANT R8, desc[UR4][R8.64] ;  /* 0x0000000408087981 */ /* 0x000f62000c1e9500 */
[----:B------:R-:W-:Y:S01]  /*01d0*/  IMAD R17, R13, UR7, R0 ;  /* 0x000000070d117c24 */ /* 0x000fe2000f8e0200 */
[----:B--2---:R-:W-:-:S02]  /*01e0*/  SHF.L.U32 R12, R6, 0x10, RZ ;  /* 0x00000010060c7819 */ /* 0x004fc400000006ff */
[----:B---3--:R-:W-:-:S04]  /*01f0*/  SHF.L.U32 R15, R4, 0x8, RZ ;  /* 0x00000008040f7819 */ /* 0x008fc800000006ff */
[----:B----4-:R-:W-:Y:S02]  /*0200*/  LOP3.LUT R12, R12, R15, R2, 0xfe, !PT ;  /* 0x0000000f0c0c7212 */ /* 0x010fe400078efe02 */
[----:B-----5:R-:W-:Y:S01]  /*0210*/  SHF.L.U32 R13, R8, 0x18, RZ ;  /* 0x00000018080d7819 */ /* 0x020fe200000006ff */
[----:B0-----:R-:W-:-:S03]  /*0220*/  IMAD.WIDE R4, R17, 0x4, R10 ;  /* 0x0000000411047825 */ /* 0x001fc600078e020a */
[----:B------:R-:W-:-:S05]  /*0230*/  LOP3.LUT R13, R13, R12, RZ, 0xfc, !PT ;  /* 0x0000000c0d0d7212 */ /* 0x000fca00078efcff */
[----:B------:R-:W-:Y:S01]  /*0240*/  STG.E desc[UR4][R4.64], R13 ;  /* 0x0000000d04007986 */ /* 0x000fe2000c101904 */
[----:B------:R-:W-:Y:S05]  /*0250*/  EXIT ;  /* 0x000000000000794d */ /* 0x000fea0003800000 */
.L_x_0:
[----:B------:R-:W-:-:S00]  /*0260*/  BRA `(.L_x_0) ;  /* 0xfffffffc00fc7947 */ /* 0x000fc0000383ffff */
[----:B------:R-:W-:-:S00]  /*0270*/  NOP ;  /* 0x0000000000007918 */ /* 0x000fc00000000000 */
        /* <DEDUP_REMOVED lines=8> */
.L_x_8:


//--------------------- .text._Z19pack_columns_kernelILi6EEvPKtPjii --------------------------
	.section	.text._Z19pack_columns_kernelILi6EEvPKtPjii,"ax",@progbits
	.align	128
        .global         _Z19pack_columns_kernelILi6EEvPKtPjii
        .type           _Z19pack_columns_kernelILi6EEvPKtPjii,@function
        .size           _Z19pack_columns_kernelILi6EEvPKtPjii,(.L_x_9 - _Z19pack_columns_kernelILi6EEvPKtPjii)
        .other          _Z19pack_columns_kernelILi6EEvPKtPjii,@"STO_CUDA_ENTRY STV_DEFAULT"
_Z19pack_columns_kernelILi6EEvPKtPjii:
.text._Z19pack_columns_kernelILi6EEvPKtPjii:
[----:B------:R-:W-:Y:S01]  /*0000*/  LDC R1, c[0x0][0x28] ;  /* 0x00000a00ff017b82 */ /* 0x000fe20000000800 */
[----:B------:R-:W0:Y:S07]  /*0010*/  S2R R25, SR_CTAID.Y ;  /* 0x0000000000197919 */ /* 0x000e2e0000002600 */
[----:B------:R-:W1:Y:S01]  /*0020*/  LDC.64 R2, c[0x0][0x220] ;  /* 0x00008800ff027b82 */ /* 0x000e620000000a00 */
[----:B------:R-:W-:Y:S01]  /*0030*/  ULDC UR4, c[0x0][0x0] ;  /* 0x0000000000047ab9 */ /* 0x000fe20000000800 */
[----:B------:R-:W-:Y:S01]  /*0040*/  ULDC UR5, c[0x0][0x4] ;  /* 0x0000010000057ab9 */ /* 0x000fe20000000800 */
[----:B------:R-:W0:Y:S01]  /*0050*/  S2R R0, SR_TID.Y ;  /* 0x0000000000007919 */ /* 0x000e220000002200 */
[----:B------:R-:W2:Y:S01]  /*0060*/  S2R R24, SR_CTAID.X ;  /* 0x0000000000187919 */ /* 0x000ea20000002500 */
[----:B------:R-:W2:Y:S01]  /*0070*/  S2R R5, SR_TID.X ;  /* 0x0000000000057919 */ /* 0x000ea20000002100 */
[----:B0-----:R-:W-:-:S04]  /*0080*/  IMAD R25, R25, UR5, R0 ;  /* 0x0000000519197c24 */ /* 0x001fc8000f8e0200 */
[----:B------:R-:W-:-:S04]  /*0090*/  IMAD.HI R0, R25, 0x55555556, RZ ;  /* 0x5555555619007827 */ /* 0x000fc800078e02ff */
[----:B--2---:R-:W-:Y:S01]  /*00a0*/  IMAD R24, R24, UR4, R5 ;  /* 0x0000000418187c24 */ /* 0x004fe2000f8e0205 */
[----:B------:R-:W-:-:S04]  /*00b0*/  LEA.HI R0, R0, R0, RZ, 0x1 ;  /* 0x0000000000007211 */ /* 0x000fc800078f08ff */
[----:B-1----:R-:W-:Y:S01]  /*00c0*/  ISETP.GE.AND P0, PT, R24, R3, PT ;  /* 0x000000031800720c */ /* 0x002fe20003f06270 */
[----:B------:R-:W-:-:S03]  /*00d0*/  IMAD R0, R0, -0x3, R25 ;  /* 0xfffffffd00007824 */ /* 0x000fc600078e0219 */
[----:B------:R-:W-:-:S04]  /*00e0*/  ISETP.GE.OR P0, PT, R25, R2, P0 ;  /* 0x000000021900720c */ /* 0x000fc80000706670 */
[----:B------:R-:W-:-:S13]  /*00f0*/  ISETP.NE.OR P0, PT, R0, RZ, P0 ;  /* 0x000000ff0000720c */ /* 0x000fda0000705670 */
[----:B------:R-:W-:Y:S05]  /*0100*/  @P0 EXIT ;  /* 0x000000000000094d */ /* 0x000fea0003800000 */
[----:B------:R-:W0:Y:S01]  /*0110*/  LDC.64 R4, c[0x0][0x210] ;  /* 0x00008400ff047b82 */ /* 0x000e220000000a00 */
[----:B------:R-:W-:Y:S01]  /*0120*/  SHF.L.U32 R0, R25, 0x5, RZ ;  /* 0x0000000519007819 */ /* 0x000fe200000006ff */
[----:B------:R-:W-:-:S04]  /*0130*/  ULDC.64 UR4, c[0x0][0x208] ;  /* 0x0000820000047ab9 */ /* 0x000fc80000000a00 */
[----:B------:R-:W-:-:S05]  /*0140*/  IMAD.HI R0, R0, 0x2aaaaaab, RZ ;  /* 0x2aaaaaab00007827 */ /* 0x000fca00078e02ff */
[----:B------:R-:W-:-:S05]  /*0150*/  LEA.HI R0, R0, R0, RZ, 0x1 ;  /* 0x0000000000007211 */ /* 0x000fca00078f08ff */
[----:B------:R-:W-:-:S04]  /*0160*/  IMAD R7, R0, R3, R24 ;  /* 0x0000000300077224 */ /* 0x000fc800078e0218 */
[----:B0-----:R-:W-:-:S04]  /*0170*/  IMAD.WIDE R4, R7, 0x2, R4 ;  /* 0x0000000207047825 */ /* 0x001fc800078e0204 */
[----:B------:R-:W-:-:S04]  /*0180*/  IMAD.WIDE R18, R3, 0x2, R4 ;  /* 0x0000000203127825 */ /* 0x000fc800078e0204 */
[C---:B------:R-:W-:Y:S02]  /*0190*/  IMAD.WIDE R20, R3.reuse, 0x2, R18 ;  /* 0x0000000203147825 */ /* 0x040fe400078e0212 */
[----:B------:R-:W2:Y:S02]  /*01a0*/  LDG.E.U16.CONSTANT R18, desc[UR4][R18.64] ;  /* 0x0000000412127981 */ /* 0x000ea4000c1e9500 */
[C---:B------:R-:W-:Y:S02]  /*01b0*/  IMAD.WIDE R14, R3.reuse, 0x2, R20 ;  /* 0x00000002030e7825 */ /* 0x040fe400078e0214 */
[----:B------:R-:W3:Y:S02]  /*01c0*/  LDG.E.U16.CONSTANT R20, desc[UR4][R20.64] ;  /* 0x0000000414147981 */ /* 0x000ee4000c1e9500 */
[C---:B------:R-:W-:Y:S02]  /*01d0*/  IMAD.WIDE R26, R3.reuse, 0x2, R14 ;  /* 0x00000002031a7825 */ /* 0x040fe400078e020e */
[----:B------:R0:W4:Y:S02]  /*01e0*/  LDG.E.U16.CONSTANT R2, desc[UR4][R14.64] ;  /* 0x000000040e027981 */ /* 0x000124000c1e9500 */
[----:B------:R-:W-:-:S02]  /*01f0*/  IMAD.WIDE R28, R3, 0x2, R26 ;  /* 0x00000002031c7825 */ /* 0x000fc400078e021a */
[----:B------:R-:W5:Y:S02]  /*0200*/  LDG.E.U16.CONSTANT R26, desc[UR4][R26.64] ;  /* 0x000000041a1a7981 */ /* 0x000f64000c1e9500 */
[C---:B------:R-:W-:Y:S02]  /*0210*/  IMAD.WIDE R16, R3.reuse, 0x2, R28 ;  /* 0x0000000203107825 */ /* 0x040fe400078e021c */
[----:B------:R1:W3:Y:S02]  /*0220*/  LDG.E.U16.CONSTANT R0, desc[UR4][R28.64] ;  /* 0x000000041c007981 */ /* 0x0002e4000c1e9500 */
[C---:B------:R-:W-:Y:S02]  /*0230*/  IMAD.WIDE R6, R3.reuse, 0x2, R16 ;  /* 0x0000000203067825 */ /* 0x040fe400078e0210 */
[----:B------:R-:W3:Y:S02]  /*0240*/  LDG.E.U16.CONSTANT R16, desc[UR4][R16.64] ;  /* 0x0000000410107981 */ /* 0x000ee4000c1e9500 */
[----:B------:R-:W-:-:S02]  /*0250*/  IMAD.WIDE R8, R3, 0x2, R6 ;  /* 0x0000000203087825 */ /* 0x000fc400078e0206 */
[----:B------:R-:W3:Y:S02]  /*0260*/  LDG.E.U16.CONSTANT R6, desc[UR4][R6.64] ;  /* 0x0000000406067981 */ /* 0x000ee4000c1e9500 */
[----:B------:R-:W-:-:S04]  /*0270*/  IMAD.WIDE R10, R3, 0x2, R8 ;  /* 0x00000002030a7825 */ /* 0x000fc800078e0208 */
[C---:B------:R-:W-:Y:S01]  /*0280*/  IMAD.WIDE R12, R3.reuse, 0x2, R10 ;  /* 0x00000002030c7825 */ /* 0x040fe200078e020a */
[----:B------:R-:W3:Y:S04]  /*0290*/  LDG.E.U16.CONSTANT R7, desc[UR4][R8.64] ;  /* 0x0000000408077981 */ /* 0x000ee8000c1e9500 */
[----:B------:R-:W3:Y:S01]  /*02a0*/  LDG.E.U16.CONSTANT R10, desc[UR4][R10.64] ;  /* 0x000000040a0a7981 */ /* 0x000ee2000c1e9500 */
[----:B0-----:R-:W-:-:S03]  /*02b0*/  IMAD.WIDE R14, R3, 0x2, R12 ;  /* 0x00000002030e7825 */ /* 0x001fc600078e020c */
[----:B------:R-:W3:Y:S01]  /*02c0*/  LDG.E.U16.CONSTANT R12, desc[UR4][R12.64] ;  /* 0x000000040c0c7981 */ /* 0x000ee2000c1e9500 */
[----:B------:R-:W-:-:S03]  /*02d0*/  IMAD.WIDE R22, R3, 0x2, R14 ;  /* 0x0000000203167825 */ /* 0x000fc600078e020e */
[----:B------:R0:W3:Y:S04]  /*02e0*/  LDG.E.U16.CONSTANT R27, desc[UR4][R14.64] ;  /* 0x000000040e1b7981 */ /* 0x0000e8000c1e9500 */
[----:B------:R0:W3:Y:S01]  /*02f0*/  LDG.E.U16.CONSTANT R11, desc[UR4][R4.64] ;  /* 0x00000004040b7981 */ /* 0x0000e2000c1e9500 */
[----:B-1----:R-:W-:-:S03]  /*0300*/  IMAD.WIDE R28, R3, 0x2, R22 ;  /* 0x00000002031c7825 */ /* 0x002fc600078e0216 */
[----:B------:R-:W3:Y:S01]  /*0310*/  LDG.E.U16.CONSTANT R22, desc[UR4][R22.64] ;  /* 0x0000000416167981 */ /* 0x000ee2000c1e9500 */
[----:B0-----:R-:W0:Y:S01]  /*0320*/  LDC.64 R14, c[0x0][0x218] ;  /* 0x00008600ff0e7b82 */ /* 0x001e220000000a00 */
[C---:B------:R-:W-:Y:S02]  /*0330*/  IMAD.WIDE R4, R3.reuse, 0x2, R28 ;  /* 0x0000000203047825 */ /* 0x040fe400078e021c */
[----:B------:R-:W3:Y:S02]  /*0340*/  LDG.E.U16.CONSTANT R28, desc[UR4][R28.64] ;  /* 0x000000041c1c7981 */ /* 0x000ee4000c1e9500 */
[----:B------:R-:W-:Y:S02]  /*0350*/  IMAD.WIDE R8, R3, 0x2, R4 ;  /* 0x0000000203087825 */ /* 0x000fe400078e0204 */
[----:B------:R3:W3:Y:S04]  /*0360*/  LDG.E.U16.CONSTANT R17, desc[UR4][R4.64] ;  /* 0x0000000404117981 */ /* 0x0006e8000c1e9500 */
[----:B------:R1:W3:Y:S01]  /*0370*/  LDG.E.U16.CONSTANT R19, desc[UR4][R8.64] ;  /* 0x0000000408137981 */ /* 0x0002e2000c1e9500 */
[----:B------:R-:W-:-:S04]  /*0380*/  IMAD R25, R25, R3, R24 ;  /* 0x0000000319197224 */ /* 0x000fc800078e0218 */
[----:B0-----:R-:W-:Y:S01]  /*0390*/  IMAD.WIDE R14, R25, 0x4, R14 ;  /* 0x00000004190e7825 */ /* 0x001fe200078e020e */
[----:B--2---:R-:W-:Y:S02]  /*03a0*/  SHF.L.U32 R18, R18, 0x6, RZ ;  /* 0x0000000612127819 */ /* 0x004fe400000006ff */
[----:B----4-:R-:W-:Y:S02]  /*03b0*/  SHF.R.U32.HI R13, RZ, 0xe, R2 ;  /* 0x0000000eff0d7819 */ /* 0x010fe40000011602 */
[----:B-----5:R-:W-:Y:S02]  /*03c0*/  SHF.R.U32.HI R21, RZ, 0x8, R26 ;  /* 0x00000008ff157819 */ /* 0x020fe4000001161a */
[----:B---3--:R-:W-:Y:S01]  /*03d0*/  SHF.R.U32.HI R4, RZ, 0x2, R0 ;  /* 0x00000002ff047819 */ /* 0x008fe20000011600 */
[----:B------:R-:W-:-:S03]  /*03e0*/  IMAD.SHL.U32 R20, R20, 0x1000, RZ ;  /* 0x0000100014147824 */ /* 0x000fc600078e00ff */
[----:B------:R-:W-:Y:S02]  /*03f0*/  LOP3.LUT R13, R4, R21, R13, 0xfe, !PT ;  /* 0x00000015040d7212 */ /* 0x000fe400078efe0d */
[----:B------:R-:W-:Y:S01]  /*0400*/  SHF.L.U32 R16, R16, 0x4, RZ ;  /* 0x0000000410107819 */ /* 0x000fe200000006ff */
[----:B------:R-:W-:Y:S02]  /*0410*/  IMAD.SHL.U32 R26, R26, 0x1000000, RZ ;  /* 0x010000001a1a7824 */ /* 0x000fe400078e00ff */
[----:B------:R-:W-:Y:S01]  /*0420*/  IMAD.SHL.U32 R6, R6, 0x400, RZ ;  /* 0x0000040006067824 */ /* 0x000fe200078e00ff */
[----:B------:R-:W-:-:S04]  /*0430*/  SHF.L.U32 R2, R2, 0x12, RZ ;  /* 0x0000001202027819 */ /* 0x000fc800000006ff */
[----:B------:R-:W-:Y:S02]  /*0440*/  LOP3.LUT R6, R6, R16, R13, 0xfe, !PT ;  /* 0x0000001006067212 */ /* 0x000fe400078efe0d */
[----:B------:R-:W-:Y:S02]  /*0450*/  SHF.R.U32.HI R4, RZ, 0xa, R10 ;  /* 0x0000000aff047819 */ /* 0x000fe4000001160a */
[----:B------:R-:W-:Y:S02]  /*0460*/  SHF.R.U32.HI R5, RZ, 0x4, R12 ;  /* 0x00000004ff057819 */ /* 0x000fe4000001160c */
[----:B------:R-:W-:Y:S02]  /*0470*/  SHF.L.U32 R27, R27, 0x2, RZ ;  /* 0x000000021b1b7819 */ /* 0x000fe400000006ff */
[----:B------:R-:W-:Y:S02]  /*0480*/  SHF.L.U32 R7, R7, 0x10, RZ ;  /* 0x0000001007077819 */ /* 0x000fe400000006ff */
[----:B------:R-:W-:-:S02]  /*0490*/  LOP3.LUT R4, R27, R5, R4, 0xfe, !PT ;  /* 0x000000051b047212 */ /* 0x000fc400078efe04 */
[----:B------:R-:W-:Y:S01]  /*04a0*/  SHF.L.U32 R10, R10, 0x16, RZ ;  /* 0x000000160a0a7819 */ /* 0x000fe200000006ff */
[----:B------:R-:W-:Y:S01]  /*04b0*/  IMAD.SHL.U32 R5, R22, 0x100, RZ ;  /* 0x0000010016057824 */ /* 0x000fe200078e00ff */
[----:B------:R-:W-:Y:S01]  /*04c0*/  LOP3.LUT R11, R20, R18, R11, 0xfe, !PT ;  /* 0x00000012140b7212 */ /* 0x000fe200078efe0b */
[----:B-1----:R-:W-:Y:S01]  /*04d0*/  IMAD.SHL.U32 R9, R12, 0x10000000, RZ ;  /* 0x100000000c097824 */ /* 0x002fe200078e00ff */
[----:B------:R-:W-:Y:S02]  /*04e0*/  LOP3.LUT R6, R10, R7, R6, 0xfe, !PT ;  /* 0x000000070a067212 */ /* 0x000fe400078efe06 */
[----:B------:R-:W-:Y:S02]  /*04f0*/  SHF.L.U32 R28, R28, 0xe, RZ ;  /* 0x0000000e1c1c7819 */ /* 0x000fe400000006ff */
[----:B------:R-:W-:Y:S02]  /*0500*/  LOP3.LUT R2, R26, R2, R11, 0xfe, !PT ;  /* 0x000000021a027212 */ /* 0x000fe400078efe0b */
[----:B------:R-:W-:Y:S01]  /*0510*/  LOP3.LUT R28, R28, R5, R4, 0xfe, !PT ;  /* 0x000000051c1c7212 */ /* 0x000fe200078efe04 */
[----:B------:R-:W-:Y:S01]  /*0520*/  IMAD.WIDE R4, R3, 0x4, R14 ;  /* 0x0000000403047825 */ /* 0x000fe200078e020e */
[----:B------:R-:W-:-:S02]  /*0530*/  SHF.L.U32 R7, R0, 0x1e, RZ ;  /* 0x0000001e00077819 */ /* 0x000fc400000006ff */
[----:B------:R-:W-:Y:S02]  /*0540*/  SHF.L.U32 R17, R17, 0x14, RZ ;  /* 0x0000001411117819 */ /* 0x000fe400000006ff */
[----:B------:R-:W-:Y:S02]  /*0550*/  SHF.L.U32 R19, R19, 0x1a, RZ ;  /* 0x0000001a13137819 */ /* 0x000fe400000006ff */
[----:B------:R-:W-:Y:S01]  /*0560*/  LOP3.LUT R7, R7, R2, RZ, 0xfc, !PT ;  /* 0x0000000207077212 */ /* 0x000fe200078efcff */
[----:B------:R-:W-:Y:S01]  /*0570*/  IMAD.WIDE R2, R3, 0x4, R4 ;  /* 0x0000000403027825 */ /* 0x000fe200078e0204 */
[----:B------:R-:W-:Y:S02]  /*0580*/  LOP3.LUT R9, R9, R6, RZ, 0xfc, !PT ;  /* 0x0000000609097212 */ /* 0x000fe400078efcff */
[----:B------:R-:W-:Y:S01]  /*0590*/  LOP3.LUT R17, R19, R17, R28, 0xfe, !PT ;  /* 0x0000001113117212 */ /* 0x000fe200078efe1c */
[----:B------:R-:W-:Y:S04]  /*05a0*/  STG.E desc[UR4][R14.64], R7 ;  /* 0x000000070e007986 */ /* 0x000fe8000c101904 */
[----:B------:R-:W-:Y:S04]  /*05b0*/  STG.E desc[UR4][R4.64], R9 ;  /* 0x0000000904007986 */ /* 0x000fe8000c101904 */
[----:B------:R-:W-:Y:S01]  /*05c0*/  STG.E desc[UR4][R2.64], R17 ;  /* 0x0000001102007986 */ /* 0x000fe2000c101904 */
[----:B------:R-:W-:Y:S05]  /*05d0*/  EXIT ;  /* 0x000000000000794d */ /* 0x000fea0003800000 */
.L_x_1:
        /* <DEDUP_REMOVED lines=10> */
.L_x_9:


//--------------------- .text._Z19pack_columns_kernelILi5EEvPKtPjii --------------------------
	.section	.text._Z19pack_columns_kernelILi5EEvPKtPjii,"ax",@progbits
	.align	128
        .global         _Z19pack_columns_kernelILi5EEvPKtPjii
        .type           _Z19pack_columns_kernelILi5EEvPKtPjii,@function
        .size           _Z19pack_columns_kernelILi5EEvPKtPjii,(.L_x_10 - _Z19pack_columns_kernelILi5EEvPKtPjii)
        .other          _Z19pack_columns_kernelILi5EEvPKtPjii,@"STO_CUDA_ENTRY STV_DEFAULT"
_Z19pack_columns_kernelILi5EEvPKtPjii:
.text._Z19pack_columns_kernelILi5EEvPKtPjii:
        /* <DEDUP_REMOVED lines=11> */
[----:B------:R-:W-:-:S04]  /*00b0*/  SHF.R.S32.HI R5, RZ, 0x1, R0 ;  /* 0x00000001ff057819 */ /* 0x000fc80000011400 */
[----:B------:R-:W-:Y:S02]  /*00c0*/  LEA.HI R5, R0, R5, RZ, 0x1 ;  /* 0x0000000500057211 */ /* 0x000fe400078f08ff */
[----:B-1----:R-:W-:-:S03]  /*00d0*/  ISETP.GE.AND P0, PT, R18, R3, PT ;  /* 0x000000031200720c */ /* 0x002fc60003f06270 */
[----:B------:R-:W-:Y:S01]  /*00e0*/  IMAD R5, R5, -0x5, R14 ;  /* 0xfffffffb05057824 */ /* 0x000fe200078e020e */
[----:B------:R-:W-:-:S04]  /*00f0*/  ISETP.GE.OR P0, PT, R14, R2, P0 ;  /* 0x000000020e00720c */ /* 0x000fc80000706670 */
[----:B------:R-:W-:-:S13]  /*0100*/  ISETP.NE.OR P0, PT, R5, RZ, P0 ;  /* 0x000000ff0500720c */ /* 0x000fda0000705670 */
[----:B------:R-:W-:Y:S05]  /*0110*/  @P0 EXIT ;  /* 0x000000000000094d */ /* 0x000fea0003800000 */
[----:B------:R-:W0:Y:S01]  /*0120*/  LDC.64 R8, c[0x0][0x210] ;  /* 0x00008400ff087b82 */ /* 0x000e220000000a00 */
[----:B------:R-:W-:Y:S01]  /*0130*/  SHF.L.U32 R0, R14, 0x5, RZ ;  /* 0x000000050e007819 */ /* 0x000fe200000006ff */
[----:B------:R-:W-:-:S04]  /*0140*/  ULDC.64 UR4, c[0x0][0x208] ;  /* 0x0000820000047ab9 */ /* 0x000fc80000000a00 */
[----:B------:R-:W-:-:S05]  /*0150*/  IMAD.HI R0, R0, 0x66666667, RZ ;  /* 0x6666666700007827 */ /* 0x000fca00078e02ff */
[----:B------:R-:W-:-:S04]  /*0160*/  SHF.R.S32.HI R5, RZ, 0x1, R0 ;  /* 0x00000001ff057819 */ /* 0x000fc80000011400 */
[----:B------:R-:W-:-:S05]  /*0170*/  LEA.HI R5, R0, R5, RZ, 0x1 ;  /* 0x0000000500057211 */ /* 0x000fca00078f08ff */
[----:B------:R-:W-:-:S04]  /*0180*/  IMAD R5, R5, R3, R18 ;  /* 0x0000000305057224 */ /* 0x000fc800078e0212 */
[----:B0-----:R-:W-:-:S05]  /*0190*/  IMAD.WIDE R8, R5, 0x2, R8 ;  /* 0x0000000205087825 */ /* 0x001fca00078e0208 */
[----:B------:R-:W2:Y:S01]  /*01a0*/  LDG.E.U16.CONSTANT R19, desc[UR4][R8.64] ;  /* 0x0000000408137981 */ /* 0x000ea2000c1e9500 */
[----:B------:R-:W-:-:S05]  /*01b0*/  IMAD.WIDE R4, R3, 0x2, R8 ;  /* 0x0000000203047825 */ /* 0x000fca00078e0208 */
[----:B------:R-:W3:Y:S01]  /*01c0*/  LDG.E.U16.CONSTANT R17, desc[UR4][R4.64] ;  /* 0x0000000404117981 */ /* 0x000ee2000c1e9500 */
[----:B------:R-:W-:-:S05]  /*01d0*/  IMAD.WIDE R20, R3, 0x2, R4 ;  /* 0x0000000203147825 */ /* 0x000fca00078e0204 */
[----:B------:R0:W4:Y:S01]  /*01e0*/  LDG.E.U16.CONSTANT R16, desc[UR4][R20.64] ;  /* 0x0000000414107981 */ /* 0x000122000c1e9500 */
[----:B------:R-:W-:-:S04]  /*01f0*/  IMAD.WIDE R24, R3, 0x2, R20 ;  /* 0x0000000203187825 */ /* 0x000fc800078e0214 */
[C---:B------:R-:W-:Y:S02]  /*0200*/  IMAD.WIDE R34, R3.reuse, 0x2, R24 ;  /* 0x0000000203227825 */ /* 0x040fe400078e0218 */
[----:B------:R-:W5:Y:S02]  /*0210*/  LDG.E.U16.CONSTANT R24, desc[UR4][R24.64] ;  /* 0x0000000418187981 */ /* 0x000f64000c1e9500 */
[C---:B------:R-:W-:Y:S02]  /*0220*/  IMAD.WIDE R32, R3.reuse, 0x2, R34 ;  /* 0x0000000203207825 */ /* 0x040fe400078e0222 */
[----:B------:R1:W5:Y:S04]  /*0230*/  LDG.E.U16.CONSTANT R15, desc[UR4][R34.64] ;  /* 0x00000004220f7981 */ /* 0x000368000c1e9500 */
[----:B------:R-:W5:Y:S01]  /*0240*/  LDG.E.U16.CONSTANT R10, desc[UR4][R32.64] ;  /* 0x00000004200a7981 */ /* 0x000f62000c1e9500 */
[----:B------:R-:W-:-:S05]  /*0250*/  IMAD.WIDE R6, R3, 0x2, R32 ;  /* 0x0000000203067825 */ /* 0x000fca00078e0220 */
[----:B------:R1:W5:Y:S01]  /*0260*/  LDG.E.U16.CONSTANT R11, desc[UR4][R6.64] ;  /* 0x00000004060b7981 */ /* 0x000362000c1e9500 */
[----:B------:R-:W-:-:S05]  /*0270*/  IMAD.WIDE R30, R3, 0x2, R6 ;  /* 0x00000002031e7825 */ /* 0x000fca00078e0206 */
[----:B------:R-:W5:Y:S01]  /*0280*/  LDG.E.U16.CONSTANT R12, desc[UR4][R30.64] ;  /* 0x000000041e0c7981 */ /* 0x000f62000c1e9500 */
[----:B------:R-:W-:-:S05]  /*0290*/  IMAD.WIDE R28, R3, 0x2, R30 ;  /* 0x00000002031c7825 */ /* 0x000fca00078e021e */
[----:B------:R-:W5:Y:S01]  /*02a0*/  LDG.E.U16.CONSTANT R13, desc[UR4][R28.64] ;  /* 0x000000041c0d7981 */ /* 0x000f62000c1e9500 */
[----:B------:R-:W-:-:S05]  /*02b0*/  IMAD.WIDE R26, R3, 0x2, R28 ;  /* 0x00000002031a7825 */ /* 0x000fca00078e021c */
[----:B------:R2:W5:Y:S01]  /*02c0*/  LDG.E.U16.CONSTANT R5, desc[UR4][R26.64] ;  /* 0x000000041a057981 */ /* 0x000562000c1e9500 */
[----:B------:R-:W-:-:S05]  /*02d0*/  IMAD.WIDE R22, R3, 0x2, R26 ;  /* 0x0000000203167825 */ /* 0x000fca00078e021a */
[----:B------:R5:W5:Y:S01]  /*02e0*/  LDG.E.U16.CONSTANT R0, desc[UR4][R22.64] ;  /* 0x0000000416007981 */ /* 0x000b62000c1e9500 */
[----:B0-----:R-:W-:-:S05]  /*02f0*/  IMAD.WIDE R20, R3, 0x2, R22 ;  /* 0x0000000203147825 */ /* 0x001fca00078e0216 */
[----:B------:R0:W5:Y:S01]  /*0300*/  LDG.E.U16.CONSTANT R4, desc[UR4][R20.64] ;  /* 0x0000000414047981 */ /* 0x000162000c1e9500 */
[----:B------:R-:W-:-:S05]  /*0310*/  IMAD.WIDE R8, R3, 0x2, R20 ;  /* 0x0000000203087825 */ /* 0x000fca00078e0214 */
[----:B------:R0:W5:Y:S01]  /*0320*/  LDG.E.U16.CONSTANT R2, desc[UR4][R8.64] ;  /* 0x0000000408027981 */ /* 0x000162000c1e9500 */
[----:B-1----:R-:W-:-:S04]  /*0330*/  IMAD.WIDE R34, R3, 0x2, R8 ;  /* 0x0000000203227825 */ /* 0x002fc800078e0208 */
[----:B------:R-:W-:-:S04]  /*0340*/  IMAD.WIDE R6, R3, 0x2, R34 ;  /* 0x0000000203067825 */ /* 0x000fc800078e0222 */
[----:B---3--:R-:W-:Y:S01]  /*0350*/  IMAD.SHL.U32 R32, R17, 0x20, RZ ;  /* 0x0000002011207824 */ /* 0x008fe200078e00ff */
[----:B----4-:R-:W-:Y:S01]  /*0360*/  SHF.L.U32 R25, R16, 0xa, RZ ;  /* 0x0000000a10197819 */ /* 0x010fe200000006ff */
[----:B------:R-:W-:Y:S02]  /*0370*/  IMAD.WIDE R16, R3, 0x2, R6 ;  /* 0x0000000203107825 */ /* 0x000fe400078e0206 */
[----:B------:R-:W3:Y:S01]  /*0380*/  LDG.E.U16.CONSTANT R6, desc[UR4][R6.64] ;  /* 0x0000000406067981 */ /* 0x000ee2000c1e9500 */
[----:B--2---:R-:W-:Y:S01]  /*0390*/  LOP3.LUT R19, R25, R32, R19, 0xfe, !PT ;  /* 0x0000002019137212 */ /* 0x004fe200078efe13 */
[----:B------:R-:W-:-:S04]  /*03a0*/  IMAD.WIDE R32, R3, 0x2, R16 ;  /* 0x0000000203207825 */ /* 0x000fc800078e0210 */
[----:B------:R-:W-:Y:S01]  /*03b0*/  IMAD.WIDE R26, R3, 0x2, R32 ;  /* 0x00000002031a7825 */ /* 0x000fe200078e0220 */
[----:B-----5:R-:W-:Y:S02]  /*03c0*/  SHF.L.U32 R22, R15, 0x14, RZ ;  /* 0x000000140f167819 */ /* 0x020fe400000006ff */
[----:B------:R-:W-:Y:S02]  /*03d0*/  SHF.R.U32.HI R15, RZ, 0xc, R15 ;  /* 0x0000000cff0f7819 */ /* 0x000fe4000001160f */
[----:B0-----:R-:W-:Y:S01]  /*03e0*/  SHF.R.U32.HI R20, RZ, 0x7, R10 ;  /* 0x00000007ff147819 */ /* 0x001fe2000001160a */
[----:B------:R-:W-:Y:S01]  /*03f0*/  IMAD.SHL.U32 R24, R24, 0x8000, RZ ;  /* 0x0000800018187824 */ /* 0x000fe200078e00ff */
[----:B------:R-:W2:Y:S01]  /*0400*/  LDG.E.U16.CONSTANT R7, desc[UR4][R26.64] ;  /* 0x000000041a077981 */ /* 0x000ea2000c1e9500 */
[----:B------:R-:W-:-:S04]  /*0410*/  SHF.R.U32.HI R9, RZ, 0x2, R11 ;  /* 0x00000002ff097819 */ /* 0x000fc8000001160b */
[----:B------:R-:W-:Y:S01]  /*0420*/  LOP3.LUT R9, R9, R20, R15, 0xfe, !PT ;  /* 0x0000001409097212 */ /* 0x000fe200078efe0f */
[----:B------:R-:W-:Y:S01]  /*0430*/  IMAD.WIDE R20, R3, 0x2, R26 ;  /* 0x0000000203147825 */ /* 0x000fe200078e021a */
[----:B------:R-:W-:-:S03]  /*0440*/  LOP3.LUT R8, R22, R24, R19, 0xfe, !PT ;  /* 0x0000001816087212 */ /* 0x000fc600078efe13 */
[----:B------:R-:W-:Y:S01]  /*0450*/  IMAD.WIDE R24, R3, 0x2, R20 ;  /* 0x0000000203187825 */ /* 0x000fe200078e0214 */
[----:B------:R-:W-:Y:S01]  /*0460*/  SHF.L.U32 R13, R13, 0x8, RZ ;  /* 0x000000080d0d7819 */ /* 0x000fe200000006ff */
[----:B------:R-:W4:Y:S02]  /*0470*/  LDG.E.U16.CONSTANT R21, desc[UR4][R20.64] ;  /* 0x0000000414157981 */ /* 0x000f24000c1e9500 */
[----:B------:R-:W-:Y:S02]  /*0480*/  IMAD.SHL.U32 R12, R12, 0x8, RZ ;  /* 0x000000080c0c7824 */ /* 0x000fe400078e00ff */
[----:B------:R-:W-:-:S04]  /*0490*/  IMAD.WIDE R28, R3, 0x2, R24 ;  /* 0x00000002031c7825 */ /* 0x000fc800078e0218 */
[----:B------:R-:W-:Y:S01]  /*04a0*/  IMAD.SHL.U32 R15, R10, 0x2000000, RZ ;  /* 0x020000000a0f7824 */ /* 0x000fe200078e00ff */
[----:B------:R-:W-:Y:S01]  /*04b0*/  LOP3.LUT R9, R13, R12, R9, 0xfe, !PT ;  /* 0x0000000c0d097212 */ /* 0x000fe200078efe09 */
[----:B------:R-:W-:Y:S01]  /*04c0*/  IMAD.SHL.U32 R10, R5, 0x2000, RZ ;  /* 0x00002000050a7824 */ /* 0x000fe200078e00ff */
[----:B------:R-:W-:Y:S01]  /*04d0*/  SHF.L.U32 R5, R0, 0x12, RZ ;  /* 0x0000001200057819 */ /* 0x000fe200000006ff */
[----:B------:R-:W-:Y:S01]  /*04e0*/  IMAD.WIDE R36, R3, 0x2, R28 ;  /* 0x0000000203247825 */ /* 0x000fe200078e021c */
[----:B------:R-:W-:Y:S01]  /*04f0*/  SHF.R.U32.HI R0, RZ, 0xe, R0 ;  /* 0x0000000eff007819 */ /* 0x000fe20000011600 */
[----:B------:R-:W5:Y:S01]  /*0500*/  LDG.E.U16.CONSTANT R13, desc[UR4][R24.64] ;  /* 0x00000004180d7981 */ /* 0x000f62000c1e9500 */
[----:B------:R-:W-:Y:S02]  /*0510*/  LOP3.LUT R9, R5, R10, R9, 0xfe, !PT ;  /* 0x0000000a05097212 */ /* 0x000fe400078efe09 */
[----:B------:R-:W-:Y:S01]  /*0520*/  SHF.R.U32.HI R5, RZ, 0x9, R4 ;  /* 0x00000009ff057819 */ /* 0x000fe20000011604 */
[----:B------:R-:W-:Y:S01]  /*0530*/  IMAD.WIDE R30, R3, 0x2, R36 ;  /* 0x00000002031e7825 */ /* 0x000fe200078e0224 */
[----:B------:R-:W-:-:S02]  /*0540*/  SHF.L.U32 R11, R11, 0x1e, RZ ;  /* 0x0000001e0b0b7819 */ /* 0x000fc400000006ff */
[----:B------:R-:W-:Y:S01]  /*0550*/  SHF.R.U32.HI R10, RZ, 0x4, R2 ;  /* 0x00000004ff0a7819 */ /* 0x000fe20000011602 */
[----:B------:R-:W-:-:S03]  /*0560*/  IMAD.WIDE R22, R3, 0x2, R30 ;  /* 0x0000000203167825 */ /* 0x000fc600078e021e */
[----:B------:R-:W-:Y:S02]  /*0570*/  LOP3.LUT R0, R10, R5, R0, 0xfe, !PT ;  /* 0x000000050a007212 */ /* 0x000fe400078efe00 */
[----:B------:R-:W4:Y:S01]  /*0580*/  LDG.E.U16.CONSTANT R5, desc[UR4][R34.64] ;  /* 0x0000000422057981 */ /* 0x000f22000c1e9500 */
[----:B------:R-:W-:-:S03]  /*0590*/  LOP3.LUT R8, R11, R15, R8, 0xfe, !PT ;  /* 0x0000000f0b087212 */ /* 0x000fc600078efe08 */
[----:B------:R0:W5:Y:S04]  /*05a0*/  LDG.E.U16.CONSTANT R15, desc[UR4][R16.64] ;  /* 0x00000004100f7981 */ /* 0x000168000c1e9500 */
[----:B------:R-:W5:Y:S01]  /*05b0*/  LDG.E.U16.CONSTANT R10, desc[UR4][R32.64] ;  /* 0x00000004200a7981 */ /* 0x000f62000c1e9500 */
[----:B0-----:R-:W-:-:S03]  /*05c0*/  IMAD.WIDE R16, R3, 0x2, R22 ;  /* 0x0000000203107825 */ /* 0x001fc600078e0216 */
[----:B------:R-:W5:Y:S01]  /*05d0*/  LDG.E.U16.CONSTANT R23, desc[UR4][R22.64] ;  /* 0x0000000416177981 */ /* 0x000f62000c1e9500 */
[----:B------:R-:W-:-:S03]  /*05e0*/  IMAD.WIDE R34, R3, 0x2, R16 ;  /* 0x0000000203227825 */ /* 0x000fc600078e0210 */
[----:B------:R0:W5:Y:S04]  /*05f0*/  LDG.E.U16.CONSTANT R12, desc[UR4][R16.64] ;  /* 0x00000004100c7981 */ /* 0x000168000c1e9500 */
[----:B------:R1:W5:Y:S01]  /*0600*/  LDG.E.U16.CONSTANT R11, desc[UR4][R34.64] ;  /* 0x00000004220b7981 */ /* 0x000362000c1e9500 */
[----:B0-----:R-:W0:Y:S01]  /*0610*/  LDC.64 R16, c[0x0][0x218] ;  /* 0x00008600ff107b82 */ /* 0x001e220000000a00 */
[----:B-1----:R-:W-:-:S05]  /*0620*/  IMAD.WIDE R34, R3, 0x2, R34 ;  /* 0x0000000203227825 */ /* 0x002fca00078e0222 */
[----:B------:R-:W5:Y:S01]  /*0630*/  LDG.E.U16.CONSTANT R26, desc[UR4][R34.64] ;  /* 0x00000004221a7981 */ /* 0x000f62000c1e9500 */
[----:B------:R-:W-:-:S05]  /*0640*/  IMAD.WIDE R32, R3, 0x2, R34 ;  /* 0x0000000203207825 */ /* 0x000fca00078e0222 */
[----:B------:R-:W5:Y:S01]  /*0650*/  LDG.E.U16.CONSTANT R25, desc[UR4][R32.64] ;  /* 0x0000000420197981 */ /* 0x000f62000c1e9500 */
[----:B------:R-:W-:-:S04]  /*0660*/  IMAD R19, R14, R3, R18 ;  /* 0x000000030e137224 */ /* 0x000fc800078e0212 */
[----:B0-----:R-:W-:Y:S01]  /*0670*/  IMAD.WIDE R16, R19, 0x4, R16 ;  /* 0x0000000413107825 */ /* 0x001fe200078e0210 */
[----:B---3--:R-:W-:Y:S02]  /*0680*/  SHF.L.U32 R6, R6, 0x6, RZ ;  /* 0x0000000606067819 */ /* 0x008fe400000006ff */
[----:B--2---:R-:W-:Y:S01]  /*0690*/  SHF.R.U32.HI R24, RZ, 0xb, R7 ;  /* 0x0000000bff187819 */ /* 0x004fe20000011607 */
[----:B----4-:R-:W-:Y:S02]  /*06a0*/  IMAD.SHL.U32 R5, R5, 0x2, RZ ;  /* 0x0000000205057824 */ /* 0x010fe400078e00ff */
[----:B-----5:R-:W-:-:S03]  /*06b0*/  IMAD.SHL.U32 R15, R15, 0x800, RZ ;  /* 0x000008000f0f7824 */ /* 0x020fc600078e00ff */
[----:B------:R-:W-:Y:S02]  /*06c0*/  LOP3.LUT R0, R6, R5, R0, 0xfe, !PT ;  /* 0x0000000506007212 */ /* 0x000fe400078efe00 */
[----:B------:R-:W-:Y:S02]  /*06d0*/  SHF.L.U32 R10, R10, 0x10, RZ ;  /* 0x000000100a0a7819 */ /* 0x000fe400000006ff */
[----:B------:R-:W-:Y:S02]  /*06e0*/  SHF.R.U32.HI R5, RZ, 0x6, R21 ;  /* 0x00000006ff057819 */ /* 0x000fe40000011615 */
[----:B------:R-:W-:Y:S02]  /*06f0*/  LOP3.LUT R20, R10, R15, R0, 0xfe, !PT ;  /* 0x0000000f0a147212 */ /* 0x000fe400078efe00 */
[----:B------:R-:W-:Y:S01]  /*0700*/  SHF.R.U32.HI R0, RZ, 0x1, R13 ;  /* 0x00000001ff007819 */ /* 0x000fe2000001160d */
[----:B------:R0:W2:Y:S03]  /*0710*/  LDG.E.U16.CONSTANT R10, desc[UR4][R28.64] ;  /* 0x000000041c0a7981 */ /* 0x0000a6000c1e9500 */
[----:B------:R-:W-:-:S02]  /*0720*/  LOP3.LUT R24, R0, R5, R24, 0xfe, !PT ;  /* 0x0000000500187212 */ /* 0x000fc400078efe18 */
[----:B------:R-:W3:Y:S01]  /*0730*/  LDG.E.U16.CONSTANT R0, desc[UR4][R36.64] ;  /* 0x0000000424007981 */ /* 0x000ee2000c1e9500 */
[----:B0-----:R-:W-:Y:S01]  /*0740*/  IMAD.WIDE R28, R3, 0x2, R32 ;  /* 0x00000002031c7825 */ /* 0x001fe200078e0220 */
[----:B------:R-:W-:Y:S02]  /*0750*/  SHF.R.U32.HI R6, RZ, 0xd, R23 ;  /* 0x0000000dff067819 */ /* 0x000fe40000011617 */
[----:B------:R-:W-:Y:S02]  /*0760*/  SHF.R.U32.HI R5, RZ, 0x8, R12 ;  /* 0x00000008ff057819 */ /* 0x000fe4000001160c */
[----:B------:R0:W4:Y:S01]  /*0770*/  LDG.E.U16.CONSTANT R22, desc[UR4][R28.64] ;  /* 0x000000041c167981 */ /* 0x000122000c1e9500 */
[----:B------:R-:W-:-:S04]  /*0780*/  SHF.R.U32.HI R15, RZ, 0x3, R11 ;  /* 0x00000003ff0f7819 */ /* 0x000fc8000001160b */
[----:B------:R-:W-:Y:S02]  /*0790*/  LOP3.LUT R6, R15, R5, R6, 0xfe, !PT ;  /* 0x000000050f067212 */ /* 0x000fe400078efe06 */
[----:B------:R1:W5:Y:S01]  /*07a0*/  LDG.E.U16.CONSTANT R5, desc[UR4][R30.64] ;  /* 0x000000041e057981 */ /* 0x000362000c1e9500 */
[----:B0-----:R-:W-:-:S05]  /*07b0*/  IMAD.WIDE R28, R3, 0x2, R28 ;  /* 0x00000002031c7825 */ /* 0x001fca00078e021c */
[----:B------:R0:W5:Y:S01]  /*07c0*/  LDG.E.U16.CONSTANT R27, desc[UR4][R28.64] ;  /* 0x000000041c1b7981 */ /* 0x000162000c1e9500 */
[----:B------:R-:W-:-:S05]  /*07d0*/  IMAD.WIDE R14, R3, 0x2, R28 ;  /* 0x00000002030e7825 */ /* 0x000fca00078e021c */
[----:B------:R4:W5:Y:S01]  /*07e0*/  LDG.E.U16.CONSTANT R36, desc[UR4][R14.64] ;  /* 0x000000040e247981 */ /* 0x000962000c1e9500 */
[----:B------:R-:W-:-:S06]  /*07f0*/  IMAD.WIDE R18, R3, 0x2, R14 ;  /* 0x0000000203127825 */ /* 0x000fcc00078e020e */
[----:B------:R5:W5:Y:S01]  /*0800*/  LDG.E.U16.CONSTANT R18, desc[UR4][R18.64] ;  /* 0x0000000412127981 */ /* 0x000b62000c1e9500 */
[----:B-1----:R-:W-:Y:S01]  /*0810*/  IMAD.SHL.U32 R31, R26, 0x4, RZ ;  /* 0x000000041a1f7824 */ /* 0x002fe200078e00ff */
[----:B------:R-:W-:Y:S02]  /*0820*/  SHF.L.U32 R25, R25, 0x7, RZ ;  /* 0x0000000719197819 */ /* 0x000fe400000006ff */
[----:B0-----:R-:W-:Y:S01]  /*0830*/  SHF.L.U32 R29, R7, 0x15, RZ ;  /* 0x00000015071d7819 */ /* 0x001fe200000006ff */
[----:B------:R-:W-:Y:S01]  /*0840*/  IMAD.SHL.U32 R21, R21, 0x4000000, RZ ;  /* 0x0400000015157824 */ /* 0x000fe200078e00ff */
[----:B------:R-:W-:Y:S01]  /*0850*/  SHF.L.U32 R23, R23, 0x13, RZ ;  /* 0x0000001317177819 */ /* 0x000fe200000006ff */
[----:B------:R-:W-:Y:S01]  /*0860*/  IMAD.SHL.U32 R2, R2, 0x10000000, RZ ;  /* 0x1000000002027824 */ /* 0x000fe200078e00ff */
[----:B------:R-:W-:Y:S01]  /*0870*/  SHF.L.U32 R4, R4, 0x17, RZ ;  /* 0x0000001704047819 */ /* 0x000fe200000006ff */
[----:B------:R-:W-:Y:S01]  /*0880*/  IMAD.SHL.U32 R11, R11, 0x20000000, RZ ;  /* 0x200000000b0b7824 */ /* 0x000fe200078e00ff */
[----:B------:R-:W-:-:S02]  /*0890*/  LOP3.LUT R20, R21, R29, R20, 0xfe, !PT ;  /* 0x0000001d15147212 */ /* 0x000fc400078efe14 */
[----:B------:R-:W-:Y:S02]  /*08a0*/  SHF.L.U32 R13, R13, 0x1f, RZ ;  /* 0x0000001f0d0d7819 */ /* 0x000fe400000006ff */
[----:B------:R-:W-:Y:S02]  /*08b0*/  LOP3.LUT R9, R2, R4, R9, 0xfe, !PT ;  /* 0x0000000402097212 */ /* 0x000fe400078efe09 */
[----:B------:R-:W-:Y:S01]  /*08c0*/  LOP3.LUT R13, R13, R20, RZ, 0xfc, !PT ;  /* 0x000000140d0d7212 */ /* 0x000fe200078efcff */
[----:B------:R-:W-:Y:S01]  /*08d0*/  STG.E desc[UR4][R16.64], R8 ;  /* 0x0000000810007986 */ /* 0x000fe2000c101904 */
[----:B--2---:R-:W-:Y:S01]  /*08e0*/  IMAD.SHL.U32 R33, R10, 0x10, RZ ;  /* 0x000000100a217824 */ /* 0x004fe200078e00ff */
[----:B---3--:R-:W-:-:S04]  /*08f0*/  SHF.L.U32 R0, R0, 0x9, RZ ;  /* 0x0000000900007819 */ /* 0x008fc800000006ff */
[----:B------:R-:W-:Y:S02]  /*0900*/  LOP3.LUT R10, R0, R33, R24, 0xfe, !PT ;  /* 0x00000021000a7212 */ /* 0x000fe400078efe18 */
[----:B------:R-:W-:Y:S01]  /*0910*/  LOP3.LUT R0, R25, R31, R6, 0xfe, !PT ;  /* 0x0000001f19007212 */ /* 0x000fe200078efe06 */
[----:B------:R-:W-:-:S04]  /*0920*/  IMAD.WIDE R24, R3, 0x4, R16 ;  /* 0x0000000403187825 */ /* 0x000fc800078e0210 */
[----:B----4-:R-:W-:Y:S02]  /*0930*/  IMAD.SHL.U32 R15, R22, 0x1000, RZ ;  /* 0x00001000160f7824 */ /* 0x010fe400078e00ff */
[----:B------:R-:W-:Y:S01]  /*0940*/  IMAD.WIDE R6, R3, 0x4, R24 ;  /* 0x0000000403067825 */ /* 0x000fe200078e0218 */
[----:B-----5:R-:W-:Y:S02]  /*0950*/  SHF.L.U32 R5, R5, 0xe, RZ ;  /* 0x0000000e05057819 */ /* 0x020fe400000006ff */
[----:B------:R-:W-:Y:S02]  /*0960*/  SHF.L.U32 R27, R27, 0x11, RZ ;  /* 0x000000111b1b7819 */ /* 0x000fe400000006ff */
[----:B------:R-:W-:Y:S02]  /*0970*/  LOP3.LUT R10, R23, R5, R10, 0xfe, !PT ;  /* 0x00000005170a7212 */ /* 0x000fe400078efe0a */
[----:B------:R-:W-:Y:S01]  /*0980*/  LOP3.LUT R0, R27, R15, R0, 0xfe, !PT ;  /* 0x0000000f1b007212 */ /* 0x000fe200078efe00 */
[----:B------:R-:W-:Y:S01]  /*0990*/  IMAD.WIDE R14, R3, 0x4, R6 ;  /* 0x00000004030e7825 */ /* 0x000fe200078e0206 */
[----:B------:R-:W-:-:S02]  /*09a0*/  SHF.L.U32 R5, R12, 0x18, RZ ;  /* 0x000000180c057819 */ /* 0x000fc400000006ff */
[----:B------:R-:W-:Y:S02]  /*09b0*/  SHF.L.U32 R19, R36, 0x16, RZ ;  /* 0x0000001624137819 */ /* 0x000fe400000006ff */
[----:B------:R-:W-:Y:S02]  /*09c0*/  LOP3.LUT R5, R11, R5, R10, 0xfe, !PT ;  /* 0x000000050b057212 */ /* 0x000fe400078efe0a */
[----:B------:R-:W-:Y:S01]  /*09d0*/  SHF.L.U32 R18, R18, 0x1b, RZ ;  /* 0x0000001b12127819 */ /* 0x000fe200000006ff */
[----:B------:R-:W-:Y:S01]  /*09e0*/  IMAD.WIDE R2, R3, 0x4, R14 ;  /* 0x0000000403027825 */ /* 0x000fe200078e020e */
[----:B------:R-:W-:Y:S02]  /*09f0*/  STG.E desc[UR4][R24.64], R9 ;  /* 0x0000000918007986 */ /* 0x000fe4000c101904 */
[----:B------:R-:W-:Y:S02]  /*0a00*/  LOP3.LUT R19, R18, R19, R0, 0xfe, !PT ;  /* 0x0000001312137212 */ /* 0x000fe400078efe00 */
[----:B------:R-:W-:Y:S04]  /*0a10*/  STG.E desc[UR4][R6.64], R13 ;  /* 0x0000000d06007986 */ /* 0x000fe8000c101904 */
[----:B------:R-:W-:Y:S04]  /*0a20*/  STG.E desc[UR4][R14.64], R5 ;  /* 0x000000050e007986 */ /* 0x000fe8000c101904 */
[----:B------:R-:W-:Y:S01]  /*0a30*/  STG.E desc[UR4][R2.64], R19 ;  /* 0x0000001302007986 */ /* 0x000fe2000c101904 */
[----:B------:R-:W-:Y:S05]  /*0a40*/  EXIT ;  /* 0x000000000000794d */ /* 0x000fea0003800000 */
.L_x_2:
        /* <DEDUP_REMOVED lines=11> */
.L_x_10:


//--------------------- .text._Z19pack_columns_kernelILi4EEvPKtPjii --------------------------
	.section	.text._Z19pack_columns_kernelILi4EEvPKtPjii,"ax",@progbits
	.align	128
        .global         _Z19pack_columns_kernelILi4EEvPKtPjii
        .type           _Z19pack_columns_kernelILi4EEvPKtPjii,@function
        .size           _Z19pack_columns_kernelILi4EEvPKtPjii,(.L_x_11 - _Z19pack_columns_kernelILi4EEvPKtPjii)
        .other          _Z19pack_columns_kernelILi4EEvPKtPjii,@"STO_CUDA_ENTRY STV_DEFAULT"
_Z19pack_columns_kernelILi4EEvPKtPjii:
.text._Z19pack_columns_kernelILi4EEvPKtPjii:
[----:B------:R-:W-:Y:S01]  /*0000*/  LDC R1, c[0x0][0x28] ;  /* 0x00000a00ff017b82 */ /* 0x000fe20000000800 */
[----:B------:R-:W0:Y:S07]  /*0010*/  S2R R0, SR_CTAID.X ;  /* 0x0000000000007919 */ /* 0x000e2e0000002500 */
[----:B------:R-:W1:Y:S01]  /*0020*/  LDC.64 R2, c[0x0][0x220] ;  /* 0x00008800ff027b82 */ /* 0x000e620000000a00 */
[----:B------:R-:W-:Y:S01]  /*0030*/  ULDC UR4, c[0x0][0x0] ;  /* 0x0000000000047ab9 */ /* 0x000fe20000000800 */
[----:B------:R-:W0:Y:S01]  /*0040*/  S2R R5, SR_TID.X ;  /* 0x0000000000057919 */ /* 0x000e220000002100 */
[----:B------:R-:W2:Y:S01]  /*0050*/  S2R R4, SR_CTAID.Y ;  /* 0x0000000000047919 */ /* 0x000ea20000002600 */
[----:B------:R-:W2:Y:S01]  /*0060*/  S2R R7, SR_TID.Y ;  /* 0x0000000000077919 */ /* 0x000ea20000002200 */
[----:B0-----:R-:W-:Y:S01]  /*0070*/  IMAD R0, R0, UR4, R5 ;  /* 0x0000000400007c24 */ /* 0x001fe2000f8e0205 */
[----:B------:R-:W-:-:S04]  /*0080*/  ULDC UR4, c[0x0][0x4] ;  /* 0x0000010000047ab9 */ /* 0x000fc80000000800 */
[----:B-1----:R-:W-:Y:S01]  /*0090*/  ISETP.GE.AND P0, PT, R0, R3, PT ;  /* 0x000000030000720c */ /* 0x002fe20003f06270 */
[----:B--2---:R-:W-:-:S05]  /*00a0*/  IMAD R5, R4, UR4, R7 ;  /* 0x0000000404057c24 */ /* 0x004fca000f8e0207 */
[----:B------:R-:W-:-:S13]  /*00b0*/  ISETP.GE.OR P0, PT, R5, R2, P0 ;  /* 0x000000020500720c */ /* 0x000fda0000706670 */
[----:B------:R-:W-:Y:S05]  /*00c0*/  @P0 EXIT ;  /* 0x000000000000094d */ /* 0x000fea0003800000 */
[----:B------:R-:W0:Y:S01]  /*00d0*/  LDC.64 R8, c[0x0][0x210] ;  /* 0x00008400ff087b82 */ /* 0x000e220000000a00 */
[----:B------:R-:W-:Y:S01]  /*00e0*/  SHF.L.U32 R2, R5, 0x3, RZ ;  /* 0x0000000305027819 */ /* 0x000fe200000006ff */
[----:B------:R-:W-:-:S04]  /*00f0*/  ULDC.64 UR4, c[0x0][0x208] ;  /* 0x0000820000047ab9 */ /* 0x000fc80000000a00 */
[----:B------:R-:W-:-:S04]  /*0100*/  IMAD R7, R2, R3, R0 ;  /* 0x0000000302077224 */ /* 0x000fc800078e0200 */
[----:B0-----:R-:W-:-:S04]  /*0110*/  IMAD.WIDE R8, R7, 0x2, R8 ;  /* 0x0000000207087825 */ /* 0x001fc800078e0208 */
[C---:B------:R-:W-:Y:S02]  /*0120*/  IMAD.WIDE R6, R3.reuse, 0x2, R8 ;  /* 0x0000000203067825 */ /* 0x040fe400078e0208 */
[----:B------:R-:W2:Y:S02]  /*0130*/  LDG.E.U16.CONSTANT R8, desc[UR4][R8.64] ;  /* 0x0000000408087981 */ /* 0x000ea4000c1e9500 */
[C---:B------:R-:W-:Y:S02]  /*0140*/  IMAD.WIDE R10, R3.reuse, 0x2, R6 ;  /* 0x00000002030a7825 */ /* 0x040fe400078e0206 */
[----:B------:R0:W3:Y:S02]  /*0150*/  LDG.E.U16.CONSTANT R2, desc[UR4][R6.64] ;  /* 0x0000000406027981 */ /* 0x0000e4000c1e9500 */
[C---:B------:R-:W-:Y:S02]  /*0160*/  IMAD.WIDE R12, R3.reuse, 0x2, R10 ;  /* 0x00000002030c7825 */ /* 0x040fe400078e020a */
[----:B------:R3:W4:Y:S01]  /*0170*/  LDG.E.U16.CONSTANT R10, desc[UR4][R10.64] ;  /* 0x000000040a0a7981 */ /* 0x000722000c1e9500 */
[----:B0-----:R-:W0:Y:S01]  /*0180*/  LDC.64 R6, c[0x0][0x218] ;  /* 0x00008600ff067b82 */ /* 0x001e220000000a00 */
[----:B------:R-:W-:-:S02]  /*0190*/  IMAD.WIDE R14, R3, 0x2, R12 ;  /* 0x00000002030e7825 */ /* 0x000fc400078e020c */
[----:B------:R-:W5:Y:S02]  /*01a0*/  LDG.E.U16.CONSTANT R12, desc[UR4][R12.64] ;  /* 0x000000040c0c7981 */ /* 0x000f64000c1e9500 */
[C---:B------:R-:W-:Y:S02]  /*01b0*/  IMAD.WIDE R16, R3.reuse, 0x2, R14 ;  /* 0x0000000203107825 */ /* 0x040fe400078e020e */
[----:B------:R-:W5:Y:S02]  /*01c0*/  LDG.E.U16.CONSTANT R14, desc[UR4][R14.64] ;  /* 0x000000040e0e7981 */ /* 0x000f64000c1e9500 */
[C---:B------:R-:W-:Y:S02]  /*01d0*/  IMAD.WIDE R18, R3.reuse, 0x2, R16 ;  /* 0x0000000203127825 */ /* 0x040fe400078e0210 */
[----:B------:R-:W5:Y:S02]  /*01e0*/  LDG.E.U16.CONSTANT R16, desc[UR4][R16.64] ;  /* 0x0000000410107981 */ /* 0x000f64000c1e9500 */
[----:B------:R-:W-:-:S02]  /*01f0*/  IMAD.WIDE R20, R3, 0x2, R18 ;  /* 0x0000000203147825 */ /* 0x000fc400078e0212 */
[----:B------:R-:W5:Y:S04]  /*0200*/  LDG.E.U16.CONSTANT R4, desc[UR4][R18.64] ;  /* 0x0000000412047981 */ /* 0x000f68000c1e9500 */
[----:B------:R-:W5:Y:S01]  /*0210*/  LDG.E.U16.CONSTANT R20, desc[UR4][R20.64] ;  /* 0x0000000414147981 */ /* 0x000f62000c1e9500 */
[----:B------:R-:W-:-:S04]  /*0220*/  IMAD R5, R5, R3, R0 ;  /* 0x0000000305057224 */ /* 0x000fc800078e0200 */
[----:B0-----:R-:W-:Y:S01]  /*0230*/  IMAD.WIDE R6, R5, 0x4, R6 ;  /* 0x0000000405067825 */ /* 0x001fe200078e0206 */
[----:B---3--:R-:W-:Y:S02]  /*0240*/  SHF.L.U32 R11, R2, 0x4, RZ ;  /* 0x00000004020b7819 */ /* 0x008fe400000006ff */
[----:B----4-:R-:W-:-:S04]  /*0250*/  SHF.L.U32 R10, R10, 0x8, RZ ;  /* 0x000000080a0a7819 */ /* 0x010fc800000006ff */
[----:B--2---:R-:W-:Y:S02]  /*0260*/  LOP3.LUT R8, R10, R11, R8, 0xfe, !PT ;  /* 0x0000000b0a087212 */ /* 0x004fe400078efe08 */
[----:B-----5:R-:W-:Y:S02]  /*0270*/  SHF.L.U32 R9, R12, 0xc, RZ ;  /* 0x0000000c0c097819 */ /* 0x020fe400000006ff */
[----:B------:R-:W-:-:S04]  /*0280*/  SHF.L.U32 R14, R14, 0x10, RZ ;  /* 0x000000100e0e7819 */ /* 0x000fc800000006ff */
[----:B------:R-:W-:Y:S02]  /*0290*/  LOP3.LUT R8, R14, R9, R8, 0xfe, !PT ;  /* 0x000000090e087212 */ /* 0x000fe400078efe08 */
[----:B------:R-:W-:Y:S02]  /*02a0*/  SHF.L.U32 R9, R16, 0x14, RZ ;  /* 0x0000001410097819 */ /* 0x000fe400000006ff */
[----:B------:R-:W-:-:S04]  /*02b0*/  SHF.L.U32 R4, R4, 0x18, RZ ;  /* 0x0000001804047819 */ /* 0x000fc800000006ff */
[----:B------:R-:W-:Y:S02]  /*02c0*/  LOP3.LUT R4, R4, R9, R8, 0xfe, !PT ;  /* 0x0000000904047212 */ /* 0x000fe400078efe08 */
[----:B------:R-:W-:-:S04]  /*02d0*/  SHF.L.U32 R3, R20, 0x1c, RZ ;  /* 0x0000001c14037819 */ /* 0x000fc800000006ff */
[----:B------:R-:W-:-:S05]  /*02e0*/  LOP3.LUT R3, R3, R4, RZ, 0xfc, !PT ;  /* 0x0000000403037212 */ /* 0x000fca00078efcff */
[----:B------:R-:W-:Y:S01]  /*02f0*/  STG.E desc[UR4][R6.64], R3 ;  /* 0x0000000306007986 */ /* 0x000fe2000c101904 */
[----:B------:R-:W-:Y:S05]  /*0300*/  EXIT ;  /* 0x000000000000794d */ /* 0x000fea0003800000 */
.L_x_3:
        /* <DEDUP_REMOVED lines=15> */
.L_x_11:


//--------------------- .text._Z19pack_columns_kernelILi3EEvPKtPjii --------------------------
	.section	.text._Z19pack_columns_kernelILi3EEvPKtPjii,"ax",@progbits
	.align	128
        .global         _Z19pack_columns_kernelILi3EEvPKtPjii
        .type           _Z19pack_columns_kernelILi3EEvPKtPjii,@function
        .size           _Z19pack_columns_kernelILi3EEvPKtPjii,(.L_x_12 - _Z19pack_columns_kernelILi3EEvPKtPjii)
        .other          _Z19pack_columns_kernelILi3EEvPKtPjii,@"STO_CUDA_ENTRY STV_DEFAULT"
_Z19pack_columns_kernelILi3EEvPKtPjii:
.text._Z19pack_columns_kernelILi3EEvPKtPjii:
        /* <DEDUP_REMOVED lines=23> */
[----:B0-----:R-:W-:-:S05]  /*0170*/  IMAD.WIDE R26, R3, 0x2, R26 ;  /* 0x00000002031a7825 */ /* 0x001fca00078e021a */
[----:B------:R-:W2:Y:S01]  /*0180*/  LDG.E.U16.CONSTANT R17, desc[UR4][R26.64] ;  /* 0x000000041a117981 */ /* 0x000ea2000c1e9500 */
[----:B------:R-:W-:-:S04]  /*0190*/  IMAD.WIDE R20, R5, 0x2, R26 ;  /* 0x0000000205147825 */ /* 0x000fc800078e021a */
[C---:B------:R-:W-:Y:S02]  /*01a0*/  IMAD.WIDE R6, R5.reuse, 0x2, R20 ;  /* 0x0000000205067825 */ /* 0x040fe400078e0214 */
[----:B------:R-:W3:Y:S02]  /*01b0*/  LDG.E.U16.CONSTANT R20, desc[UR4][R20.64] ;  /* 0x0000000414147981 */ /* 0x000ee4000c1e9500 */
[C---:B------:R-:W-:Y:S02]  /*01c0*/  IMAD.WIDE R12, R5.reuse, 0x2, R6 ;  /* 0x00000002050c7825 */ /* 0x040fe400078e0206 */
[----:B------:R-:W4:Y:S02]  /*01d0*/  LDG.E.U16.CONSTANT R7, desc[UR4][R6.64] ;  /* 0x0000000406077981 */ /* 0x000f24000c1e9500 */
[C---:B------:R-:W-:Y:S02]  /*01e0*/  IMAD.WIDE R14, R5.reuse, 0x2, R12 ;  /* 0x00000002050e7825 */ /* 0x040fe400078e020c */
[----:B------:R-:W5:Y:S02]  /*01f0*/  LDG.E.U16.CONSTANT R12, desc[UR4][R12.64] ;  /* 0x000000040c0c7981 */ /* 0x000f64000c1e9500 */
[----:B------:R-:W-:-:S02]  /*0200*/  IMAD.WIDE R24, R5, 0x2, R14 ;  /* 0x0000000205187825 */ /* 0x000fc400078e020e */
[----:B------:R0:W5:Y:S02]  /*0210*/  LDG.E.U16.CONSTANT R16, desc[UR4][R14.64] ;  /* 0x000000040e107981 */ /* 0x000164000c1e9500 */
[C---:B------:R-:W-:Y:S02]  /*0220*/  IMAD.WIDE R22, R5.reuse, 0x2, R24 ;  /* 0x0000000205167825 */ /* 0x040fe400078e0218 */
[----:B------:R-:W5:Y:S02]  /*0230*/  LDG.E.U16.CONSTANT R24, desc[UR4][R24.64] ;  /* 0x0000000418187981 */ /* 0x000f64000c1e9500 */
[C---:B------:R-:W-:Y:S02]  /*0240*/  IMAD.WIDE R10, R5.reuse, 0x2, R22 ;  /* 0x00000002050a7825 */ /* 0x040fe400078e0216 */
[----:B------:R-:W5:Y:S04]  /*0250*/  LDG.E.U16.CONSTANT R28, desc[UR4][R22.64] ;  /* 0x00000004161c7981 */ /* 0x000f68000c1e9500 */
[----:B------:R-:W5:Y:S01]  /*0260*/  LDG.E.U16.CONSTANT R6, desc[UR4][R10.64] ;  /* 0x000000040a067981 */ /* 0x000f62000c1e9500 */
[----:B------:R-:W-:-:S05]  /*0270*/  IMAD.WIDE R8, R5, 0x2, R10 ;  /* 0x0000000205087825 */ /* 0x000fca00078e020a */
[----:B------:R1:W5:Y:S01]  /*0280*/  LDG.E.U16.CONSTANT R13, desc[UR4][R8.64] ;  /* 0x00000004080d7981 */ /* 0x000362000c1e9500 */
[----:B0-----:R-:W-:-:S05]  /*0290*/  IMAD.WIDE R14, R5, 0x2, R8 ;  /* 0x00000002050e7825 */ /* 0x001fca00078e0208 */
[----:B------:R-:W5:Y:S01]  /*02a0*/  LDG.E.U16.CONSTANT R4, desc[UR4][R14.64] ;  /* 0x000000040e047981 */ /* 0x000f62000c1e9500 */
[----:B------:R-:W-:-:S05]  /*02b0*/  IMAD.WIDE R18, R5, 0x2, R14 ;  /* 0x0000000205127825 */ /* 0x000fca00078e020e */
[----:B------:R0:W5:Y:S01]  /*02c0*/  LDG.E.U16.CONSTANT R3, desc[UR4][R18.64] ;  /* 0x0000000412037981 */ /* 0x000162000c1e9500 */
[----:B-1----:R-:W-:-:S05]  /*02d0*/  IMAD.WIDE R8, R5, 0x2, R18 ;  /* 0x0000000205087825 */ /* 0x002fca00078e0212 */
[----:B------:R1:W5:Y:S01]  /*02e0*/  LDG.E.U16.CONSTANT R29, desc[UR4][R8.64] ;  /* 0x00000004081d7981 */ /* 0x000362000c1e9500 */
[----:B------:R-:W-:-:S05]  /*02f0*/  IMAD.WIDE R26, R5, 0x2, R8 ;  /* 0x00000002051a7825 */ /* 0x000fca00078e0208 */
[----:B------:R-:W5:Y:S01]  /*0300*/  LDG.E.U16.CONSTANT R14, desc[UR4][R26.64] ;  /* 0x000000041a0e7981 */ /* 0x000f62000c1e9500 */
[----:B------:R-:W-:-:S04]  /*0310*/  IMAD.WIDE R10, R5, 0x2, R26 ;  /* 0x00000002050a7825 */ /* 0x000fc800078e021a */
[C---:B------:R-:W-:Y:S02]  /*0320*/  IMAD.WIDE R22, R5.reuse, 0x2, R10 ;  /* 0x0000000205167825 */ /* 0x040fe400078e020a */
[----:B------:R-:W5:Y:S02]  /*0330*/  LDG.E.U16.CONSTANT R10, desc[UR4][R10.64] ;  /* 0x000000040a0a7981 */ /* 0x000f64000c1e9500 */
[C---:B0-----:R-:W-:Y:S02]  /*0340*/  IMAD.WIDE R18, R5.reuse, 0x2, R22 ;  /* 0x0000000205127825 */ /* 0x041fe400078e0216 */
[----:B------:R3:W5:Y:S02]  /*0350*/  LDG.E.U16.CONSTANT R15, desc[UR4][R22.64] ;  /* 0x00000004160f7981 */ /* 0x000764000c1e9500 */
[----:B-1----:R-:W-:-:S04]  /*0360*/  IMAD.WIDE R8, R5, 0x2, R18 ;  /* 0x0000000205087825 */ /* 0x002fc800078e0212 */
[----:B---3--:R-:W-:Y:S02]  /*0370*/  IMAD.SHL.U32 R22, R20, 0x8, RZ ;  /* 0x0000000814167824 */ /* 0x008fe400078e00ff */
[----:B------:R-:W-:Y:S02]  /*0380*/  IMAD.WIDE R20, R5, 0x2, R8 ;  /* 0x0000000205147825 */ /* 0x000fe400078e0208 */
[----:B------:R-:W3:Y:S01]  /*0390*/  LDG.E.U16.CONSTANT R8, desc[UR4][R8.64] ;  /* 0x0000000408087981 */ /* 0x000ee2000c1e9500 */
[----:B----4-:R-:W-:-:S03]  /*03a0*/  SHF.L.U32 R11, R7, 0x6, RZ ;  /* 0x00000006070b7819 */ /* 0x010fc600000006ff */
[----:B------:R0:W4:Y:S01]  /*03b0*/  LDG.E.U16.CONSTANT R7, desc[UR4][R18.64] ;  /* 0x0000000412077981 */ /* 0x000122000c1e9500 */
[----:B--2---:R-:W-:Y:S01]  /*03c0*/  LOP3.LUT R26, R11, R22, R17, 0xfe, !PT ;  /* 0x000000160b1a7212 */ /* 0x004fe200078efe11 */
[----:B-----5:R-:W-:Y:S02]  /*03d0*/  IMAD.SHL.U32 R12, R12, 0x200, RZ ;  /* 0x000002000c0c7824 */ /* 0x020fe400078e00ff */
[----:B------:R1:W2:Y:S01]  /*03e0*/  LDG.E.U16.CONSTANT R27, desc[UR4][R20.64] ;  /* 0x00000004141b7981 */ /* 0x0002a2000c1e9500 */
[----:B------:R-:W-:Y:S01]  /*03f0*/  SHF.L.U32 R11, R16, 0xc, RZ ;  /* 0x0000000c100b7819 */ /* 0x000fe200000006ff */
[----:B------:R-:W-:-:S03]  /*0400*/  IMAD.WIDE R16, R5, 0x2, R20 ;  /* 0x0000000205107825 */ /* 0x000fc600078e0214 */
[----:B------:R-:W-:Y:S02]  /*0410*/  LOP3.LUT R22, R11, R12, R26, 0xfe, !PT ;  /* 0x0000000c0b167212 */ /* 0x000fe400078efe1a */
[----:B------:R-:W5:Y:S01]  /*0420*/  LDG.E.U16.CONSTANT R26, desc[UR4][R16.64] ;  /* 0x00000004101a7981 */ /* 0x000f62000c1e9500 */
[----:B0-----:R-:W-:Y:S01]  /*0430*/  IMAD.WIDE R18, R5, 0x2, R16 ;  /* 0x0000000205127825 */ /* 0x001fe200078e0210 */
[----:B------:R-:W-:Y:S02]  /*0440*/  SHF.R.U32.HI R11, RZ, 0xe, R28 ;  /* 0x0000000eff0b7819 */ /* 0x000fe4000001161c */
[----:B------:R-:W-:Y:S02]  /*0450*/  SHF.R.U32.HI R12, RZ, 0xb, R6 ;  /* 0x0000000bff0c7819 */ /* 0x000fe40000011606 */
[----:B------:R-:W-:-:S04]  /*0460*/  SHF.R.U32.HI R23, RZ, 0x8, R13 ;  /* 0x00000008ff177819 */ /* 0x000fc8000001160d */
[----:B------:R-:W-:Y:S02]  /*0470*/  LOP3.LUT R23, R23, R12, R11, 0xfe, !PT ;  /* 0x0000000c17177212 */ /* 0x000fe400078efe0b */
[----:B------:R0:W5:Y:S01]  /*0480*/  LDG.E.U16.CONSTANT R12, desc[UR4][R18.64] ;  /* 0x00000004120c7981 */ /* 0x000162000c1e9500 */
[----:B------:R-:W-:Y:S02]  /*0490*/  SHF.R.U32.HI R11, RZ, 0x5, R4 ;  /* 0x00000005ff0b7819 */ /* 0x000fe40000011604 */
[----:B-1----:R-:W-:Y:S01]  /*04a0*/  SHF.R.U32.HI R20, RZ, 0x2, R3 ;  /* 0x00000002ff147819 */ /* 0x002fe20000011603 */
[----:B0-----:R-:W-:-:S03]  /*04b0*/  IMAD.WIDE R18, R5, 0x2, R18 ;  /* 0x0000000205127825 */ /* 0x001fc600078e0212 */
[----:B------:R-:W-:Y:S02]  /*04c0*/  LOP3.LUT R23, R20, R11, R23, 0xfe, !PT ;  /* 0x0000000b14177212 */ /* 0x000fe400078efe17 */
[----:B------:R0:W5:Y:S01]  /*04d0*/  LDG.E.U16.CONSTANT R11, desc[UR4][R18.64] ;  /* 0x00000004120b7981 */ /* 0x000162000c1e9500 */
[----:B------:R-:W-:-:S05]  /*04e0*/  IMAD.WIDE R20, R5, 0x2, R18 ;  /* 0x0000000205147825 */ /* 0x000fca00078e0212 */
[----:B------:R1:W5:Y:S01]  /*04f0*/  LDG.E.U16.CONSTANT R9, desc[UR4][R20.64] ;  /* 0x0000000414097981 */ /* 0x000362000c1e9500 */
[----:B------:R-:W-:-:S04]  /*0500*/  IMAD.WIDE R16, R5, 0x2, R20 ;  /* 0x0000000205107825 */ /* 0x000fc800078e0214 */
[----:B0-----:R-:W-:Y:S01]  /*0510*/  IMAD.WIDE R18, R5, 0x2, R16 ;  /* 0x0000000205127825 */ /* 0x001fe200078e0210 */
[----:B-1----:R-:W-:Y:S02]  /*0520*/  SHF.L.U32 R20, R14, 0x4, RZ ;  /* 0x000000040e147819 */ /* 0x002fe400000006ff */
[----:B------:R-:W5:Y:S04]  /*0530*/  LDG.E.U16.CONSTANT R14, desc[UR4][R16.64] ;  /* 0x00000004100e7981 */ /* 0x000f68000c1e9500 */
[----:B------:R0:W5:Y:S01]  /*0540*/  LDG.E.U16.CONSTANT R16, desc[UR4][R18.64] ;  /* 0x0000000412107981 */ /* 0x000162000c1e9500 */
[----:B------:R-:W-:Y:S01]  /*0550*/  IMAD.SHL.U32 R29, R29, 0x2, RZ ;  /* 0x000000021d1d7824 */ /* 0x000fe200078e00ff */
[----:B------:R-:W-:Y:S01]  /*0560*/  SHF.L.U32 R15, R15, 0xa, RZ ;  /* 0x0000000a0f0f7819 */ /* 0x000fe200000006ff */
[----:B------:R-:W-:-:S03]  /*0570*/  IMAD.SHL.U32 R10, R10, 0x80, RZ ;  /* 0x000000800a0a7824 */ /* 0x000fc600078e00ff */
[----:B------:R-:W-:Y:S01]  /*0580*/  LOP3.LUT R23, R20, R29, R23, 0xfe, !PT ;  /* 0x0000001d14177212 */ /* 0x000fe200078efe17 */
[----:B0-----:R-:W-:-:S03]  /*0590*/  IMAD.WIDE R18, R5, 0x2, R18 ;  /* 0x0000000205127825 */ /* 0x001fc600078e0212 */
[----:B------:R-:W-:Y:S01]  /*05a0*/  LOP3.LUT R10, R15, R10, R23, 0xfe, !PT ;  /* 0x0000000a0f0a7212 */ /* 0x000fe200078efe17 */
[----:B------:R-:W-:Y:S01]  /*05b0*/  IMAD.WIDE R20, R5, 0x2, R18 ;  /* 0x0000000205147825 */ /* 0x000fe200078e0212 */
[----:B---3--:R-:W-:-:S03]  /*05c0*/  SHF.L.U32 R8, R8, 0x10, RZ ;  /* 0x0000001008087819 */ /* 0x008fc600000006ff */
[----:B----4-:R-:W-:Y:S02]  /*05d0*/  IMAD.SHL.U32 R15, R7, 0x2000, RZ ;  /* 0x00002000070f7824 */ /* 0x010fe400078e00ff */
[----:B------:R-:W3:Y:S03]  /*05e0*/  LDG.E.U16.CONSTANT R7, desc[UR4][R18.64] ;  /* 0x0000000412077981 */ /* 0x000ee6000c1e9500 */
[----:B------:R-:W-:Y:S02]  /*05f0*/  LOP3.LUT R10, R8, R15, R10, 0xfe, !PT ;  /* 0x0000000f080a7212 */ /* 0x000fe400078efe0a */
[----:B------:R0:W4:Y:S01]  /*0600*/  LDG.E.U16.CONSTANT R8, desc[UR4][R20.64] ;  /* 0x0000000414087981 */ /* 0x000122000c1e9500 */
[----:B--2---:R-:W-:Y:S02]  /*0610*/  SHF.R.U32.HI R15, RZ, 0xd, R27 ;  /* 0x0000000dff0f7819 */ /* 0x004fe4000001161b */
[----:B-----5:R-:W-:Y:S01]  /*0620*/  SHF.R.U32.HI R17, RZ, 0xa, R26 ;  /* 0x0000000aff117819 */ /* 0x020fe2000001161a */
[----:B0-----:R-:W-:-:S05]  /*0630*/  IMAD.WIDE R20, R5, 0x2, R20 ;  /* 0x0000000205147825 */ /* 0x001fca00078e0214 */
[----:B------:R-:W2:Y:S01]  /*0640*/  LDG.E.U16.CONSTANT R25, desc[UR4][R20.64] ;  /* 0x0000000414197981 */ /* 0x000ea2000c1e9500 */
[----:B------:R-:W-:Y:S01]  /*0650*/  IMAD.WIDE R18, R5, 0x2, R20 ;  /* 0x0000000205127825 */ /* 0x000fe200078e0214 */
[----:B------:R-:W-:-:S04]  /*0660*/  SHF.R.U32.HI R23, RZ, 0x7, R12 ;  /* 0x00000007ff177819 */ /* 0x000fc8000001160c */
[----:B------:R-:W-:Y:S02]  /*0670*/  LOP3.LUT R15, R23, R17, R15, 0xfe, !PT ;  /* 0x00000011170f7212 */ /* 0x000fe400078efe0f */
[----:B------:R0:W5:Y:S01]  /*0680*/  LDG.E.U16.CONSTANT R23, desc[UR4][R18.64] ;  /* 0x0000000412177981 */ /* 0x000162000c1e9500 */
[----:B------:R-:W-:Y:S02]  /*0690*/  SHF.R.U32.HI R29, RZ, 0x4, R11 ;  /* 0x00000004ff1d7819 */ /* 0x000fe4000001160b */
[----:B------:R-:W-:-:S04]  /*06a0*/  SHF.R.U32.HI R17, RZ, 0x1, R9 ;  /* 0x00000001ff117819 */ /* 0x000fc80000011609 */
[----:B------:R-:W-:Y:S01]  /*06b0*/  LOP3.LUT R29, R17, R29, R15, 0xfe, !PT ;  /* 0x0000001d111d7212 */ /* 0x000fe200078efe0f */
[----:B------:R-:W-:Y:S02]  /*06c0*/  IMAD.SHL.U32 R17, R14, 0x4, RZ ;  /* 0x000000040e117824 */ /* 0x000fe400078e00ff */
[----:B------:R-:W-:Y:S01]  /*06d0*/  IMAD.WIDE R14, R5, 0x2, R18 ;  /* 0x00000002050e7825 */ /* 0x000fe200078e0212 */
[----:B------:R-:W-:-:S04]  /*06e0*/  SHF.L.U32 R16, R16, 0x5, RZ ;  /* 0x0000000510107819 */ /* 0x000fc800000006ff */
[----:B------:R-:W-:Y:S01]  /*06f0*/  LOP3.LUT R29, R16, R17, R29, 0xfe, !PT ;  /* 0x00000011101d7212 */ /* 0x000fe200078efe1d */
[C---:B------:R-:W-:Y:S02]  /*0700*/  IMAD.WIDE R16, R5.reuse, 0x2, R14 ;  /* 0x0000000205107825 */ /* 0x040fe400078e020e */
[----:B------:R-:W5:Y:S02]  /*0710*/  LDG.E.U16.CONSTANT R15, desc[UR4][R14.64] ;  /* 0x000000040e0f7981 */ /* 0x000f64000c1e9500 */
[----:B0-----:R-:W-:-:S04]  /*0720*/  IMAD.WIDE R18, R5, 0x2, R16 ;  /* 0x0000000205127825 */ /* 0x001fc800078e0210 */
[----:B------:R-:W-:Y:S01]  /*0730*/  IMAD.WIDE R20, R5, 0x2, R18 ;  /* 0x0000000205147825 */ /* 0x000fe200078e0212 */
[----:B------:R-:W5:Y:S05]  /*0740*/  LDG.E.U16.CONSTANT R14, desc[UR4][R16.64] ;  /* 0x00000004100e7981 */ /* 0x000f6a000c1e9500 */
[----:B------:R-:W5:Y:S04]  /*0750*/  LDG.E.U16.CONSTANT R20, desc[UR4][R20.64] ;  /* 0x0000000414147981 */ /* 0x000f68000c1e9500 */
[----:B------:R0:W5:Y:S02]  /*0760*/  LDG.E.U16.CONSTANT R16, desc[UR4][R18.64] ;  /* 0x0000000412107981 */ /* 0x000164000c1e9500 */
[----:B0-----:R-:W0:Y:S01]  /*0770*/  LDC.64 R18, c[0x0][0x218] ;  /* 0x00008600ff127b82 */ /* 0x001e220000000a00 */
[----:B------:R-:W-:Y:S01]  /*0780*/  SHF.L.U32 R24, R24, 0xf, RZ ;  /* 0x0000000f18187819 */ /* 0x000fe200000006ff */
[----:B------:R-:W-:Y:S01]  /*0790*/  IMAD.SHL.U32 R27, R27, 0x80000, RZ ;  /* 0x000800001b1b7824 */ /* 0x000fe200078e00ff */
[----:B------:R-:W-:-:S02]  /*07a0*/  SHF.L.U32 R17, R28, 0x12, RZ ;  /* 0x000000121c117819 */ /* 0x000fc400000006ff */
[----:B------:R-:W-:Y:S02]  /*07b0*/  SHF.L.U32 R26, R26, 0x16, RZ ;  /* 0x000000161a1a7819 */ /* 0x000fe400000006ff */
[----:B------:R-:W-:Y:S01]  /*07c0*/  LOP3.LUT R22, R17, R24, R22, 0xfe, !PT ;  /* 0x0000001811167212 */ /* 0x000fe200078efe16 */
[----:B------:R-:W-:Y:S01]  /*07d0*/  IMAD.SHL.U32 R17, R12, 0x2000000, RZ ;  /* 0x020000000c117824 */ /* 0x000fe200078e00ff */
[----:B------:R-:W-:Y:S02]  /*07e0*/  SHF.L.U32 R13, R13, 0x18, RZ ;  /* 0x000000180d0d7819 */ /* 0x000fe400000006ff */
[----:B------:R-:W-:Y:S02]  /*07f0*/  LOP3.LUT R10, R26, R27, R10, 0xfe, !PT ;  /* 0x0000001b1a0a7212 */ /* 0x000fe400078efe0a */
[----:B------:R-:W-:Y:S01]  /*0800*/  SHF.L.U32 R11, R11, 0x1c, RZ ;  /* 0x0000001c0b0b7819 */ /* 0x000fe200000006ff */
[----:B------:R-:W-:Y:S01]  /*0810*/  IMAD.U32 R9, R9, -0x80000000, RZ ;  /* 0x8000000009097824 */ /* 0x000fe200078e00ff */
[----:B------:R-:W-:-:S02]  /*0820*/  SHF.L.U32 R4, R4, 0x1b, RZ ;  /* 0x0000001b04047819 */ /* 0x000fc400000006ff */
[----:B------:R-:W-:Y:S02]  /*0830*/  SHF.L.U32 R3, R3, 0x1e, RZ ;  /* 0x0000001e03037819 */ /* 0x000fe400000006ff */
[----:B------:R-:W-:-:S04]  /*0840*/  LOP3.LUT R10, R11, R17, R10, 0xfe, !PT ;  /* 0x000000110b0a7212 */ /* 0x000fc800078efe0a */
[----:B------:R-:W-:Y:S02]  /*0850*/  LOP3.LUT R9, R9, R10, RZ, 0xfc, !PT ;  /* 0x0000000a09097212 */ /* 0x000fe400078efcff */
[----:B---3--:R-:W-:Y:S01]  /*0860*/  SHF.L.U32 R7, R7, 0x8, RZ ;  /* 0x0000000807077819 */ /* 0x008fe200000006ff */
[----:B----4-:R-:W-:-:S05]  /*0870*/  IMAD.SHL.U32 R8, R8, 0x800, RZ ;  /* 0x0000080008087824 */ /* 0x010fca00078e00ff */
[----:B------:R-:W-:Y:S01]  /*0880*/  LOP3.LUT R29, R8, R7, R29, 0xfe, !PT ;  /* 0x00000007081d7212 */ /* 0x000fe200078efe1d */
[----:B------:R-:W-:-:S04]  /*0890*/  IMAD R7, R0, R5, R2 ;  /* 0x0000000500077224 */ /* 0x000fc800078e0202 */
[----:B0-----:R-:W-:Y:S01]  /*08a0*/  IMAD.WIDE R18, R7, 0x4, R18 ;  /* 0x0000000407127825 */ /* 0x001fe200078e0212 */
[----:B------:R-:W-:Y:S02]  /*08b0*/  SHF.L.U32 R7, R6, 0x15, RZ ;  /* 0x0000001506077819 */ /* 0x000fe400000006ff */
[----:B--2---:R-:W-:Y:S02]  /*08c0*/  SHF.L.U32 R0, R25, 0xe, RZ ;  /* 0x0000000e19007819 */ /* 0x004fe400000006ff */
[----:B------:R-:W-:Y:S01]  /*08d0*/  LOP3.LUT R13, R13, R7, R22, 0xfe, !PT ;  /* 0x000000070d0d7212 */ /* 0x000fe200078efe16 */
[----:B------:R-:W-:-:S03]  /*08e0*/  IMAD.WIDE R6, R5, 0x4, R18 ;  /* 0x0000000405067825 */ /* 0x000fc600078e0212 */
[----:B------:R-:W-:Y:S01]  /*08f0*/  LOP3.LUT R13, R3, R4, R13, 0xfe, !PT ;  /* 0x00000004030d7212 */ /* 0x000fe200078efe0d */
[----:B-----5:R-:W-:-:S05]  /*0900*/  IMAD.SHL.U32 R23, R23, 0x20000, RZ ;  /* 0x0002000017177824 */ /* 0x020fca00078e00ff */
[----:B------:R-:W-:Y:S01]  /*0910*/  LOP3.LUT R0, R23, R0, R29, 0xfe, !PT ;  /* 0x0000000017007212 */ /* 0x000fe200078efe1d */
[----:B------:R-:W-:Y:S01]  /*0920*/  IMAD.WIDE R2, R5, 0x4, R6 ;  /* 0x0000000405027825 */ /* 0x000fe200078e0206 */
[----:B------:R-:W-:Y:S04]  /*0930*/  STG.E desc[UR4][R18.64], R13 ;  /* 0x0000000d12007986 */ /* 0x000fe8000c101904 */
[----:B------:R-:W-:Y:S01]  /*0940*/  STG.E desc[UR4][R6.64], R9 ;  /* 0x0000000906007986 */ /* 0x000fe2000c101904 */
[----:B------:R-:W-:Y:S01]  /*0950*/  SHF.L.U32 R15, R15, 0x14, RZ ;  /* 0x000000140f0f7819 */ /* 0x000fe200000006ff */
[----:B------:R-:W-:-:S05]  /*0960*/  IMAD.SHL.U32 R14, R14, 0x800000, RZ ;  /* 0x008000000e0e7824 */ /* 0x000fca00078e00ff */
[----:B------:R-:W-:Y:S02]  /*0970*/  LOP3.LUT R0, R14, R15, R0, 0xfe, !PT ;  /* 0x0000000f0e007212 */ /* 0x000fe400078efe00 */
[----:B------:R-:W-:Y:S02]  /*0980*/  SHF.L.U32 R20, R20, 0x1d, RZ ;  /* 0x0000001d14147819 */ /* 0x000fe400000006ff */
[----:B------:R-:W-:-:S04]  /*0990*/  SHF.L.U32 R11, R16, 0x1a, RZ ;  /* 0x0000001a100b7819 */ /* 0x000fc800000006ff */
[----:B------:R-:W-:-:S05]  /*09a0*/  LOP3.LUT R11, R20, R11, R0, 0xfe, !PT ;  /* 0x0000000b140b7212 */ /* 0x000fca00078efe00 */
[----:B------:R-:W-:Y:S01]  /*09b0*/  STG.E desc[UR4][R2.64], R11 ;  /* 0x0000000b02007986 */ /* 0x000fe2000c101904 */
[----:B------:R-:W-:Y:S05]  /*09c0*/  EXIT ;  /* 0x000000000000794d */ /* 0x000fea0003800000 */
.L_x_4:
        /* <DEDUP_REMOVED lines=11> */
.L_x_12:


//--------------------- .text._Z19pack_columns_kernelILi2EEvPKtPjii --------------------------
	.section	.text._Z19pack_columns_kernelILi2EEvPKtPjii,"ax",@progbits
	.align	128
        .global         _Z19pack_columns_kernelILi2EEvPKtPjii
        .type           _Z19pack_columns_kernelILi2EEvPKtPjii,@function
        .size           _Z19pack_columns_kernelILi2EEvPKtPjii,(.L_x_13 - _Z19pack_columns_kernelILi2EEvPKtPjii)
        .other          _Z19pack_columns_kernelILi2EEvPKtPjii,@"STO_CUDA_ENTRY STV_DEFAULT"
_Z19pack_columns_kernelILi2EEvPKtPjii:
.text._Z19pack_columns_kernelILi2EEvPKtPjii:
        /* <DEDUP_REMOVED lines=21> */
[----:B------:R-:W3:Y:S04]  /*0150*/  LDG.E.U16.CONSTANT R0, desc[UR4][R16.64] ;  /* 0x0000000410007981 */ /* 0x000ee8000c1e9500 */
[----:B------:R0:W4:Y:S01]  /*0160*/  LDG.E.U16.CONSTANT R2, desc[UR4][R4.64] ;  /* 0x0000000404027981 */ /* 0x000122000c1e9500 */
[----:B------:R-:W-:-:S05]  /*0170*/  IMAD.WIDE R24, R3, 0x2, R4 ;  /* 0x0000000203187825 */ /* 0x000fca00078e0204 */
[----:B------:R1:W5:Y:S01]  /*0180*/  LDG.E.U16.CONSTANT R20, desc[UR4][R24.64] ;  /* 0x0000000418147981 */ /* 0x000362000c1e9500 */
[----:B------:R-:W-:-:S05]  /*0190*/  IMAD.WIDE R28, R3, 0x2, R24 ;  /* 0x00000002031c7825 */ /* 0x000fca00078e0218 */
[----:B------:R-:W5:Y:S01]  /*01a0*/  LDG.E.U16.CONSTANT R21, desc[UR4][R28.64] ;  /* 0x000000041c157981 */ /* 0x000f62000c1e9500 */
[----:B------:R-:W-:-:S05]  /*01b0*/  IMAD.WIDE R26, R3, 0x2, R28 ;  /* 0x00000002031a7825 */ /* 0x000fca00078e021c */
[----:B------:R1:W5:Y:S01]  /*01c0*/  LDG.E.U16.CONSTANT R23, desc[UR4][R26.64] ;  /* 0x000000041a177981 */ /* 0x000362000c1e9500 */
[----:B------:R-:W-:-:S04]  /*01d0*/  IMAD.WIDE R14, R3, 0x2, R26 ;  /* 0x00000002030e7825 */ /* 0x000fc800078e021a */
[C---:B------:R-:W-:Y:S02]  /*01e0*/  IMAD.WIDE R12, R3.reuse, 0x2, R14 ;  /* 0x00000002030c7825 */ /* 0x040fe400078e020e */
[----:B------:R-:W5:Y:S02]  /*01f0*/  LDG.E.U16.CONSTANT R14, desc[UR4][R14.64] ;  /* 0x000000040e0e7981 */ /* 0x000f64000c1e9500 */
[C---:B------:R-:W-:Y:S02]  /*0200*/  IMAD.WIDE R10, R3.reuse, 0x2, R12 ;  /* 0x00000002030a7825 */ /* 0x040fe400078e020c */
[----:B------:R-:W5:Y:S02]  /*0210*/  LDG.E.U16.CONSTANT R12, desc[UR4][R12.64] ;  /* 0x000000040c0c7981 */ /* 0x000f64000c1e9500 */
[C---:B0-----:R-:W-:Y:S02]  /*0220*/  IMAD.WIDE R4, R3.reuse, 0x2, R10 ;  /* 0x0000000203047825 */ /* 0x041fe400078e020a */
[----:B------:R3:W5:Y:S02]  /*0230*/  LDG.E.U16.CONSTANT R10, desc[UR4][R10.64] ;  /* 0x000000040a0a7981 */ /* 0x000764000c1e9500 */
[----:B------:R-:W-:-:S02]  /*0240*/  IMAD.WIDE R6, R3, 0x2, R4 ;  /* 0x0000000203067825 */ /* 0x000fc400078e0204 */
[----:B------:R5:W5:Y:S02]  /*0250*/  LDG.E.U16.CONSTANT R4, desc[UR4][R4.64] ;  /* 0x0000000404047981 */ /* 0x000b64000c1e9500 */
[C---:B------:R-:W-:Y:S02]  /*0260*/  IMAD.WIDE R8, R3.reuse, 0x2, R6 ;  /* 0x0000000203087825 */ /* 0x040fe400078e0206 */
[----:B------:R-:W5:Y:S02]  /*0270*/  LDG.E.U16.CONSTANT R6, desc[UR4][R6.64] ;  /* 0x0000000406067981 */ /* 0x000f64000c1e9500 */
[C---:B------:R-:W-:Y:S02]  /*0280*/  IMAD.WIDE R16, R3.reuse, 0x2, R8 ;  /* 0x0000000203107825 */ /* 0x040fe400078e0208 */
[----:B------:R-:W5:Y:S02]  /*0290*/  LDG.E.U16.CONSTANT R8, desc[UR4][R8.64] ;  /* 0x0000000408087981 */ /* 0x000f64000c1e9500 */
[----:B-1----:R-:W-:-:S02]  /*02a0*/  IMAD.WIDE R24, R3, 0x2, R16 ;  /* 0x0000000203187825 */ /* 0x002fc400078e0210 */
[----:B------:R-:W5:Y:S02]  /*02b0*/  LDG.E.U16.CONSTANT R16, desc[UR4][R16.64] ;  /* 0x0000000410107981 */ /* 0x000f64000c1e9500 */
[C---:B------:R-:W-:Y:S02]  /*02c0*/  IMAD.WIDE R26, R3.reuse, 0x2, R24 ;  /* 0x00000002031a7825 */ /* 0x040fe400078e0218 */
[----:B------:R-:W5:Y:S02]  /*02d0*/  LDG.E.U16.CONSTANT R24, desc[UR4][R24.64] ;  /* 0x0000000418187981 */ /* 0x000f64000c1e9500 */
[----:B------:R-:W-:Y:S02]  /*02e0*/  IMAD.WIDE R28, R3, 0x2, R26 ;  /* 0x00000002031c7825 */ /* 0x000fe400078e021a */
[----:B------:R-:W5:Y:S04]  /*02f0*/  LDG.E.U16.CONSTANT R15, desc[UR4][R26.64] ;  /* 0x000000041a0f7981 */ /* 0x000f68000c1e9500 */
[----:B------:R-:W5:Y:S01]  /*0300*/  LDG.E.U16.CONSTANT R28, desc[UR4][R28.64] ;  /* 0x000000041c1c7981 */ /* 0x000f62000c1e9500 */
[----:B------:R-:W-:Y:S01]  /*0310*/  IMAD R19, R19, R3, R18 ;  /* 0x0000000313137224 */ /* 0x000fe200078e0212 */
[----:B---3--:R-:W-:-:S02]  /*0320*/  SHF.L.U32 R11, R0, 0x2, RZ ;  /* 0x00000002000b7819 */ /* 0x008fc400000006ff */
[----:B----4-:R-:W-:-:S04]  /*0330*/  SHF.L.U32 R2, R2, 0x4, RZ ;  /* 0x0000000402027819 */ /* 0x010fc800000006ff */
[----:B--2---:R-:W-:Y:S02]  /*0340*/  LOP3.LUT R2, R2, R11, R22, 0xfe, !PT ;  /* 0x0000000b02027212 */ /* 0x004fe400078efe16 */
[----:B-----5:R-:W-:Y:S02]  /*0350*/  SHF.L.U32 R5, R20, 0x6, RZ ;  /* 0x0000000614057819 */ /* 0x020fe400000006ff */
[----:B------:R-:W-:-:S04]  /*0360*/  SHF.L.U32 R21, R21, 0x8, RZ ;  /* 0x0000000815157819 */ /* 0x000fc800000006ff */
[----:B------:R-:W-:Y:S02]  /*0370*/  LOP3.LUT R2, R21, R5, R2, 0xfe, !PT ;  /* 0x0000000515027212 */ /* 0x000fe400078efe02 */
[----:B------:R-:W-:Y:S02]  /*0380*/  SHF.L.U32 R23, R23, 0xa, RZ ;  /* 0x0000000a17177819 */ /* 0x000fe400000006ff */
[----:B------:R-:W-:-:S04]  /*0390*/  SHF.L.U32 R14, R14, 0xc, RZ ;  /* 0x0000000c0e0e7819 */ /* 0x000fc800000006ff */
[----:B------:R-:W-:Y:S01]  /*03a0*/  LOP3.LUT R2, R14, R23, R2, 0xfe, !PT ;  /* 0x000000170e027212 */ /* 0x000fe200078efe02 */
[----:B------:R-:W-:Y:S01]  /*03b0*/  IMAD.SHL.U32 R5, R12, 0x4000, RZ ;  /* 0x000040000c057824 */ /* 0x000fe200078e00ff */
[----:B------:R-:W-:Y:S02]  /*03c0*/  SHF.L.U32 R0, R10, 0x10, RZ ;  /* 0x000000100a007819 */ /* 0x000fe400000006ff */
[----:B------:R-:W0:Y:S02]  /*03d0*/  LDC.64 R10, c[0x0][0x218] ;  /* 0x00008600ff0a7b82 */ /* 0x000e240000000a00 */
[----:B------:R-:W-:Y:S02]  /*03e0*/  LOP3.LUT R0, R0, R5, R2, 0xfe, !PT ;  /* 0x0000000500007212 */ /* 0x000fe400078efe02 */
[----:B------:R-:W-:Y:S02]  /*03f0*/  SHF.L.U32 R5, R4, 0x12, RZ ;  /* 0x0000001204057819 */ /* 0x000fe400000006ff */
[----:B------:R-:W-:-:S04]  /*0400*/  SHF.L.U32 R6, R6, 0x14, RZ ;  /* 0x0000001406067819 */ /* 0x000fc800000006ff */
[----:B------:R-:W-:Y:S01]  /*0410*/  LOP3.LUT R0, R6, R5, R0, 0xfe, !PT ;  /* 0x0000000506007212 */ /* 0x000fe200078efe00 */
[----:B------:R-:W-:Y:S01]  /*0420*/  IMAD.SHL.U32 R5, R8, 0x400000, RZ ;  /* 0x0040000008057824 */ /* 0x000fe200078e00ff */
[----:B------:R-:W-:-:S04]  /*0430*/  SHF.L.U32 R16, R16, 0x18, RZ ;  /* 0x0000001810107819 */ /* 0x000fc800000006ff */
[----:B------:R-:W-:Y:S02]  /*0440*/  LOP3.LUT R0, R16, R5, R0, 0xfe, !PT ;  /* 0x0000000510007212 */ /* 0x000fe400078efe00 */
[----:B------:R-:W-:Y:S02]  /*0450*/  SHF.L.U32 R5, R24, 0x1a, RZ ;  /* 0x0000001a18057819 */ /* 0x000fe400000006ff */
[----:B------:R-:W-:-:S04]  /*0460*/  SHF.L.U32 R15, R15, 0x1c, RZ ;  /* 0x0000001c0f0f7819 */ /* 0x000fc800000006ff */
[----:B------:R-:W-:Y:S02]  /*0470*/  LOP3.LUT R0, R15, R5, R0, 0xfe, !PT ;  /* 0x000000050f007212 */ /* 0x000fe400078efe00 */
[----:B------:R-:W-:Y:S01]  /*0480*/  SHF.L.U32 R3, R28, 0x1e, RZ ;  /* 0x0000001e1c037819 */ /* 0x000fe200000006ff */
[----:B0-----:R-:W-:-:S03]  /*0490*/  IMAD.WIDE R10, R19, 0x4, R10 ;  /* 0x00000004130a7825 */ /* 0x001fc600078e020a */
[----:B------:R-:W-:-:S05]  /*04a0*/  LOP3.LUT R3, R3, R0, RZ, 0xfc, !PT ;  /* 0x0000000003037212 */ /* 0x000fca00078efcff */
[----:B------:R-:W-:Y:S01]  /*04b0*/  STG.E desc[UR4][R10.64], R3 ;  /* 0x000000030a007986 */ /* 0x000fe2000c101904 */
[----:B------:R-:W-:Y:S05]  /*04c0*/  EXIT ;  /* 0x000000000000794d */ /* 0x000fea0003800000 */
.L_x_5:
        /* <DEDUP_REMOVED lines=11> */
.L_x_13:


//--------------------- .text._Z18pack_rows_6_kernelPKtPjii --------------------------
	.section	.text._Z18pack_rows_6_kernelPKtPjii,"ax",@progbits
	.align	128
        .global         _Z18pack_rows_6_kernelPKtPjii
        .type           _Z18pack_rows_6_kernelPKtPjii,@function
        .size           _Z18pack_rows_6_kernelPKtPjii,(.L_x_14 - _Z18pack_rows_6_kernelPKtPjii)
        .other          _Z18pack_rows_6_kernelPKtPjii,@"STO_CUDA_ENTRY STV_DEFAULT"
_Z18pack_rows_6_kernelPKtPjii:
.text._Z18pack_rows_6_kernelPKtPjii:
        /* <DEDUP_REMOVED lines=14> */
[----:B------:R-:W-:Y:S01]  /*00e0*/  IMAD R5, R0, UR7, R5 ;  /* 0x0000000700057c24 */ /* 0x000fe2000f8e0205 */
[----:B------:R-:W-:-:S03]  /*00f0*/  ULDC.64 UR4, c[0x0][0x208] ;  /* 0x0000820000047ab9 */ /* 0x000fc60000000a00 */
[----:B------:R-:W-:-:S04]  /*0100*/  IMAD.SHL.U32 R3, R5, 0x8, RZ ;  /* 0x0000000805037824 */ /* 0x000fc800078e00ff */
[----:B0-----:R-:W-:-:S05]  /*0110*/  IMAD.WIDE R6, R3, 0x2, R6 ;  /* 0x0000000203067825 */ /* 0x001fca00078e0206 */
[----:B------:R-:W2:Y:S04]  /*0120*/  LDG.E.U16.CONSTANT R2, desc[UR4][R6.64+0x2] ;  /* 0x0000020406027981 */ /* 0x000ea8000c1e9500 */
[----:B------:R-:W3:Y:S04]  /*0130*/  LDG.E.U16.CONSTANT R8, desc[UR4][R6.64+0x6] ;  /* 0x0000060406087981 */ /* 0x000ee8000c1e9500 */
[----:B------:R-:W4:Y:S04]  /*0140*/  LDG.E.U16.CONSTANT R0, desc[UR4][R6.64] ;  /* 0x0000000406007981 */ /* 0x000f28000c1e9500 */
[----:B------:R-:W5:Y:S04]  /*0150*/  LDG.E.U16.CONSTANT R4, desc[UR4][R6.64+0x4] ;  /* 0x0000040406047981 */ /* 0x000f68000c1e9500 */
[----:B------:R-:W5:Y:S04]  /*0160*/  LDG.E.U16.CONSTANT R11, desc[UR4][R6.64+0xa] ;  /* 0x00000a04060b7981 */ /* 0x000f68000c1e9500 */
[----:B------:R-:W5:Y:S04]  /*0170*/  LDG.E.U16.CONSTANT R10, desc[UR4][R6.64+0x8] ;  /* 0x00000804060a7981 */ /* 0x000f68000c1e9500 */
[----:B------:R-:W5:Y:S04]  /*0180*/  LDG.E.U16.CONSTANT R12, desc[UR4][R6.64+0xc] ;  /* 0x00000c04060c7981 */ /* 0x000f68000c1e9500 */
[----:B------:R0:W5:Y:S01]  /*0190*/  LDG.E.U16.CONSTANT R13, desc[UR4][R6.64+0xe] ;  /* 0x00000e04060d7981 */ /* 0x000162000c1e9500 */
[----:B--2---:R-:W-:-:S04]  /*01a0*/  VIADD R2, R2, 0xffffffff ;  /* 0xffffffff02027836 */ /* 0x004fc80000000000 */
[----:B------:R-:W-:Y:S01]  /*01b0*/  IMAD.SHL.U32 R9, R2, 0x10, RZ ;  /* 0x0000001002097824 */ /* 0x000fe200078e00ff */
[----:B---3--:R-:W-:Y:S01]  /*01c0*/  IADD3 R8, R8, -0x1, RZ ;  /* 0xffffffff08087810 */ /* 0x008fe20007ffe0ff */
[----:B------:R-:W1:Y:S01]  /*01d0*/  LDC.64 R2, c[0x0][0x218] ;  /* 0x00008600ff027b82 */ /* 0x000e620000000a00 */
[----:B----4-:R-:W-:Y:S02]  /*01e0*/  VIADD R0, R0, 0xffffffff ;  /* 0xffffffff00007836 */ /* 0x010fe40000000000 */
[----:B------:R-:W-:Y:S02]  /*01f0*/  LOP3.LUT R9, R9, 0xffff0, RZ, 0xe2, !PT ;  /* 0x000ffff009097812 */ /* 0x000fe400078ee2ff */
[----:B------:R-:W-:Y:S01]  /*0200*/  SHF.L.U32 R8, R8, 0xc, RZ ;  /* 0x0000000c08087819 */ /* 0x000fe200000006ff */
[----:B-----5:R-:W-:Y:S01]  /*0210*/  VIADD R4, R4, 0xffffffff ;  /* 0xffffffff04047836 */ /* 0x020fe20000000000 */
[----:B------:R-:W-:Y:S01]  /*0220*/  LOP3.LUT R0, R9, 0xffff, R0, 0xf8, !PT ;  /* 0x0000ffff09007812 */ /* 0x000fe200078ef800 */
[----:B------:R-:W-:-:S03]  /*0230*/  VIADD R11, R11, 0xffffffff ;  /* 0xffffffff0b0b7836 */ /* 0x000fc60000000000 */
[----:B------:R-:W-:Y:S02]  /*0240*/  PRMT R9, R4, 0x7104, RZ ;  /* 0x0000710404097816 */ /* 0x000fe400000000ff */
[----:B------:R-:W-:Y:S01]  /*0250*/  LOP3.LUT R4, R8, 0xffff000, RZ, 0xe2, !PT ;  /* 0x0ffff00008047812 */ /* 0x000fe200078ee2ff */
[----:B------:R-:W-:Y:S01]  /*0260*/  VIADD R10, R10, 0xffffffff ;  /* 0xffffffff0a0a7836 */ /* 0x000fe20000000000 */
[----:B------:R-:W-:Y:S02]  /*0270*/  LOP3.LUT R11, R11, 0xffff, RZ, 0xc0, !PT ;  /* 0x0000ffff0b0b7812 */ /* 0x000fe400078ec0ff */
[----:B------:R-:W-:Y:S01]  /*0280*/  LOP3.LUT R0, R4, R9, R0, 0xfe, !PT ;  /* 0x0000000904007212 */ /* 0x000fe200078efe00 */
[----:B0-----:R-:W-:Y:S01]  /*0290*/  IMAD.U32 R7, R10, 0x10000, RZ ;  /* 0x000100000a077824 */ /* 0x001fe200078e00ff */
[----:B------:R-:W-:Y:S02]  /*02a0*/  IADD3 R12, R12, -0x1, RZ ;  /* 0xffffffff0c0c7810 */ /* 0x000fe40007ffe0ff */
[----:B------:R-:W-:Y:S01]  /*02b0*/  SHF.L.U32 R11, R11, 0x14, RZ ;  /* 0x000000140b0b7819 */ /* 0x000fe200000006ff */
[----:B------:R-:W-:Y:S01]  /*02c0*/  VIADD R13, R13, 0xffffffff ;  /* 0xffffffff0d0d7836 */ /* 0x000fe20000000000 */
[----:B------:R-:W-:Y:S01]  /*02d0*/  LOP3.LUT R12, R12, 0xffff, RZ, 0xc0, !PT ;  /* 0x0000ffff0c0c7812 */ /* 0x000fe200078ec0ff */
[----:B-1----:R-:W-:Y:S01]  /*02e0*/  IMAD.WIDE R2, R5, 0x4, R2 ;  /* 0x0000000405027825 */ /* 0x002fe200078e0202 */
[----:B------:R-:W-:-:S02]  /*02f0*/  LOP3.LUT R0, R11, R7, R0, 0xfe, !PT ;  /* 0x000000070b007212 */ /* 0x000fc400078efe00 */
[----:B------:R-:W-:Y:S01]  /*0300*/  LOP3.LUT R13, R13, 0xffff, RZ, 0xc0, !PT ;  /* 0x0000ffff0d0d7812 */ /* 0x000fe200078ec0ff */
[----:B------:R-:W-:-:S03]  /*0310*/  IMAD.SHL.U32 R7, R12, 0x1000000, RZ ;  /* 0x010000000c077824 */ /* 0x000fc600078e00ff */
[----:B------:R-:W-:-:S04]  /*0320*/  SHF.L.U32 R13, R13, 0x1c, RZ ;  /* 0x0000001c0d0d7819 */ /* 0x000fc800000006ff */
[----:B------:R-:W-:-:S05]  /*0330*/  LOP3.LUT R7, R13, R7, R0, 0xfe, !PT ;  /* 0x000000070d077212 */ /* 0x000fca00078efe00 */
[----:B------:R-:W-:Y:S01]  /*0340*/  STG.E desc[UR4][R2.64], R7 ;  /* 0x0000000702007986 */ /* 0x000fe2000c101904 */
[----:B------:R-:W-:Y:S05]  /*0350*/  EXIT ;  /* 0x000000000000794d */ /* 0x000fea0003800000 */
.L_x_6:
        /* <DEDUP_REMOVED lines=10> */
.L_x_14:


//--------------------- .text._Z18pack_rows_4_kernelPKtPjii --------------------------
	.section	.text._Z18pack_rows_4_kernelPKtPjii,"ax",@progbits
	.align	128
        .global         _Z18pack_rows_4_kernelPKtPjii
        .type           _Z18pack_rows_4_kernelPKtPjii,@function
        .size           _Z18pack_rows_4_kernelPKtPjii,(.L_x_15 - _Z18pack_rows_4_kernelPKtPjii)
        .other          _Z18pack_rows_4_kernelPKtPjii,@"STO_CUDA_ENTRY STV_DEFAULT"
_Z18pack_rows_4_kernelPKtPjii:
.text._Z18pack_rows_4_kernelPKtPjii:
        /* <DEDUP_REMOVED lines=54> */
.L_x_7:
        /* <DEDUP_REMOVED lines=10> */
.L_x_15:


//--------------------- .nv.shared.reserved.0     --------------------------
	.section	.nv.shared.reserved.0,"aw",@nobits
	.weak		__nv_reservedSMEM_offset_0_alias
	.size		__nv_reservedSMEM_offset_0_alias, 0, 0
	.other		__nv_reservedSMEM_offset_0_alias,@"STO_CUDA_RESERVED_SHARED STV_DEFAULT"
__nv_reservedSMEM_offset_0_alias:
	.zero		0


//--------------------- .nv.global                --------------------------
	.section	.nv.global,"aw",@nobits
.nv.global:
	.type		_ZN45_INTERNAL_1fa38335_14_pack_tensor_cu_cf58b8634cuda3std3__48in_placeE,@object
	.size		_ZN45_INTERNAL_1fa38335_14_pack_tensor_cu_cf58b8634cuda3std3__48in_placeE,(_ZN45_INTERNAL_1fa38335_14_pack_tensor_cu_cf58b8634cuda3std6ranges3__45__cpo8distanceE - _ZN45_INTERNAL_1fa38335_14_pack_tensor_cu_cf58b8634cuda3std3__48in_placeE)
_ZN45_INTERNAL_1fa38335_14_pack_tensor_cu_cf58b8634cuda3std3__48in_placeE:
	.zero		1
	.type		_ZN45_INTERNAL_1fa38335_14_pack_tensor_cu_cf58b8634cuda3std6ranges3__45__cpo8distanceE,@object
	.size		_ZN45_INTERNAL_1fa38335_14_pack_tensor_cu_cf58b8634cuda3std6ranges3__45__cpo8distanceE,(_ZN45_INTERNAL_1fa38335_14_pack_tensor_cu_cf58b8634cuda3std3__45__cpo6cbeginE - _ZN45_INTERNAL_1fa38335_14_pack_tensor_cu_cf58b8634cuda3std6ranges3__45__cpo8distanceE)
_ZN45_INTERNAL_1fa38335_14_pack_tensor_cu_cf58b8634cuda3std6ranges3__45__cpo8distanceE:
	.zero		1
	.type		_ZN45_INTERNAL_1fa38335_14_pack_tensor_cu_cf58b8634cuda3std3__45__cpo6cbeginE,@object
	.size		_ZN45_INTERNAL_1fa38335_14_pack_tensor_cu_cf58b8634cuda3std3__45__cpo6cbeginE,(_ZN45_INTERNAL_1fa38335_14_pack_tensor_cu_cf58b8634cuda3std6ranges3__45__cpo7advanceE - _ZN45_INTERNAL_1fa38335_14_pack_tensor_cu_cf58b8634cuda3std3__45__cpo6cbeginE)
_ZN45_INTERNAL_1fa38335_14_pack_tensor_cu_cf58b8634cuda3std3__45__cpo6cbeginE:
	.zero		1
	.type		_ZN45_INTERNAL_1fa38335_14_pack_tensor_cu_cf58b8634cuda3std6ranges3__45__cpo7advanceE,@object
	.size		_ZN45_INTERNAL_1fa38335_14_pack_tensor_cu_cf58b8634cuda3std6ranges3__45__cpo7advanceE,(_ZN45_INTERNAL_1fa38335_14_pack_tensor_cu_cf58b8634cuda3std3__45__cpo7crbeginE - _ZN45_INTERNAL_1fa38335_14_pack_tensor_cu_cf58b8634cuda3std6ranges3__45__cpo7advanceE)
_ZN45_INTERNAL_1fa38335_14_pack_tensor_cu_cf58b8634cuda3std6ranges3__45__cpo7advanceE:
	.zero		1
	.type		_ZN45_INTERNAL_1fa38335_14_pack_tensor_cu_cf58b8634cuda3std3__45__cpo7crbeginE,@object
	.size		_ZN45_INTERNAL_1fa38335_14_pack_tensor_cu_cf58b8634cuda3std3__45__cpo7crbeginE,(_ZN45_INTERNAL_1fa38335_14_pack_tensor_cu_cf58b8634cuda3std6ranges3__45__cpo4dataE - _ZN45_INTERNAL_1fa38335_14_pack_tensor_cu_cf58b8634cuda3std3__45__cpo7crbeginE)
_ZN45_INTERNAL_1fa38335_14_pack_tensor_cu_cf58b8634cuda3std3__45__cpo7crbeginE:
	.zero		1
	.type		_ZN45_INTERNAL_1fa38335_14_pack_tensor_cu_cf58b8634cuda3std6ranges3__45__cpo4dataE,@object
	.size		_ZN45_INTERNAL_1fa38335_14_pack_tensor_cu_cf58b8634cuda3std6ranges3__45__cpo4dataE,(_ZN45_INTERNAL_1fa38335_14_pack_tensor_cu_cf58b8634cuda3std6ranges3__45__cpo5beginE - _ZN45_INTERNAL_1fa38335_14_pack_tensor_cu_cf58b8634cuda3std6ranges3__45__cpo4dataE)
_ZN45_INTERNAL_1fa38335_14_pack_tensor_cu_cf58b8634cuda3std6ranges3__45__cpo4dataE:
	.zero		1
	.type		_ZN45_INTERNAL_1fa38335_14_pack_tensor_cu_cf58b8634cuda3std6ranges3__45__cpo5beginE,@object
	.size		_ZN45_INTERNAL_1fa38335_14_pack_tensor_cu_cf58b8634cuda3std6ranges3__45__cpo5beginE,(_ZN45_INTERNAL_1fa38335_14_pack_tensor_cu_cf58b8634cuda3std3__447_GLOBAL__N__1fa38335_14_pack_tensor_cu_cf58b8636ignoreE - _ZN45_INTERNAL_1fa38335_14_pack_tensor_cu_cf58b8634cuda3std6ranges3__45__cpo5beginE)
_ZN45_INTERNAL_1fa38335_14_pack_tensor_cu_cf58b8634cuda3std6ranges3__45__cpo5beginE:
	.zero		1
	.type		_ZN45_INTERNAL_1fa38335_14_pack_tensor_cu_cf58b8634cuda3std3__447_GLOBAL__N__1fa38335_14_pack_tensor_cu_cf58b8636ignoreE,@object
	.size		_ZN45_INTERNAL_1fa38335_14_pack_tensor_cu_cf58b8634cuda3std3__447_GLOBAL__N__1fa38335_14_pack_tensor_cu_cf58b8636ignoreE,(_ZN45_INTERNAL_1fa38335_14_pack_tensor_cu_cf58b8634cuda3std6ranges3__45__cpo4sizeE - _ZN45_INTERNAL_1fa38335_14_pack_tensor_cu_cf58b8634cuda3std3__447_GLOBAL__N__1fa38335_14_pack_tensor_cu_cf58b8636ignoreE)
_ZN45_INTERNAL_1fa38335_14_pack_tensor_cu_cf58b8634cuda3std3__447_GLOBAL__N__1fa38335_14_pack_tensor_cu_cf58b8636ignoreE:
	.zero		1
	.type		_ZN45_INTERNAL_1fa38335_14_pack_tensor_cu_cf58b8634cuda3std6ranges3__45__cpo4sizeE,@object
	.size		_ZN45_INTERNAL_1fa38335_14_pack_tensor_cu_cf58b8634cuda3std6ranges3__45__cpo4sizeE,(_ZN45_INTERNAL_1fa38335_14_pack_tensor_cu_cf58b8634cuda3std3__45__cpo5beginE - _ZN45_INTERNAL_1fa38335_14_pack_tensor_cu_cf58b8634cuda3std6ranges3__45__cpo4sizeE)
_ZN45_INTERNAL_1fa38335_14_pack_tensor_cu_cf58b8634cuda3std6ranges3__45__cpo4sizeE:
	.zero		1
	.type		_ZN45_INTERNAL_1fa38335_14_pack_tensor_cu_cf58b8634cuda3std3__45__cpo5beginE,@object
	.size		_ZN45_INTERNAL_1fa38335_14_pack_tensor_cu_cf58b8634cuda3std3__45__cpo5beginE,(_ZN45_INTERNAL_1fa38335_14_pack_tensor_cu_cf58b8634cuda3std6ranges3__45__cpo6cbeginE - _ZN45_INTERNAL_1fa38335_14_pack_tensor_cu_cf58b8634cuda3std3__45__cpo5beginE)
_ZN45_INTERNAL_1fa38335_14_pack_tensor_cu_cf58b8634cuda3std3__45__cpo5beginE:
	.zero		1
	.type		_ZN45_INTERNAL_1fa38335_14_pack_tensor_cu_cf58b8634cuda3std6ranges3__45__cpo6cbeginE,@object
	.size		_ZN45_INTERNAL_1fa38335_14_pack_tensor_cu_cf58b8634cuda3std6ranges3__45__cpo6cbeginE,(_ZN45_INTERNAL_1fa38335_14_pack_tensor_cu_cf58b8634cuda3std3__45__cpo6rbeginE - _ZN45_INTERNAL_1fa38335_14_pack_tensor_cu_cf58b8634cuda3std6ranges3__45__cpo6cbeginE)
_ZN45_INTERNAL_1fa38335_14_pack_tensor_cu_cf58b8634cuda3std6ranges3__45__cpo6cbeginE:
	.zero		1
	.type		_ZN45_INTERNAL_1fa38335_14_pack_tensor_cu_cf58b8634cuda3std3__45__cpo6rbeginE,@object
	.size		_ZN45_INTERNAL_1fa38335_14_pack_tensor_cu_cf58b8634cuda3std3__45__cpo6rbeginE,(_ZN45_INTERNAL_1fa38335_14_pack_tensor_cu_cf58b8634cuda3std6ranges3__45__cpo4nextE - _ZN45_INTERNAL_1fa38335_14_pack_tensor_cu_cf58b8634cuda3std3__45__cpo6rbeginE)
_ZN45_INTERNAL_1fa38335_14_pack_tensor_cu_cf58b8634cuda3std3__45__cpo6rbeginE:
	.zero		1
	.type		_ZN45_INTERNAL_1fa38335_14_pack_tensor_cu_cf58b8634cuda3std6ranges3__45__cpo4nextE,@object
	.size		_ZN45_INTERNAL_1fa38335_14_pack_tensor_cu_cf58b8634cuda3std6ranges3__45__cpo4nextE,(_ZN45_INTERNAL_1fa38335_14_pack_tensor_cu_cf58b8634cuda3std6ranges3__45__cpo4swapE - _ZN45_INTERNAL_1fa38335_14_pack_tensor_cu_cf58b8634cuda3std6ranges3__45__cpo4nextE)
_ZN45_INTERNAL_1fa38335_14_pack_tensor_cu_cf58b8634cuda3std6ranges3__45__cpo4nextE:
	.zero		1
	.type		_ZN45_INTERNAL_1fa38335_14_pack_tensor_cu_cf58b8634cuda3std6ranges3__45__cpo4swapE,@object
	.size		_ZN45_INTERNAL_1fa38335_14_pack_tensor_cu_cf58b8634cuda3std6ranges3__45__cpo4swapE,(_ZN45_INTERNAL_1fa38335_14_pack_tensor_cu_cf58b8634cuda3std3__420unreachable_sentinelE - _ZN45_INTERNAL_1fa38335_14_pack_tensor_cu_cf58b8634cuda3std6ranges3__45__cpo4swapE)
_ZN45_INTERNAL_1fa38335_14_pack_tensor_cu_cf58b8634cuda3std6ranges3__45__cpo4swapE:
	.zero		1
	.type		_ZN45_INTERNAL_1fa38335_14_pack_tensor_cu_cf58b8634cuda3std3__420unreachable_sentinelE,@object
	.size		_ZN45_INTERNAL_1fa38335_14_pack_tensor_cu_cf58b8634cuda3std3__420unreachable_sentinelE,(_ZN45_INTERNAL_1fa38335_14_pack_tensor_cu_cf58b8636thrust23THRUST_300001_SM_900_NS6system6detail10sequential3seqE - _ZN45_INTERNAL_1fa38335_14_pack_tensor_cu_cf58b8634cuda3std3__420unreachable_sentinelE)
_ZN45_INTERNAL_1fa38335_14_pack_tensor_cu_cf58b8634cuda3std3__420unreachable_sentinelE:
	.zero		1
	.type		_ZN45_INTERNAL_1fa38335_14_pack_tensor_cu_cf58b8636thrust23THRUST_300001_SM_900_NS6system6detail10sequential3seqE,@object
	.size		_ZN45_INTERNAL_1fa38335_14_pack_tensor_cu_cf58b8636thrust23THRUST_300001_SM_900_NS6system6detail10sequential3seqE,(_ZN45_INTERNAL_1fa38335_14_pack_tensor_cu_cf58b8634cuda3std3__45__cpo4cendE - _ZN45_INTERNAL_1fa38335_14_pack_tensor_cu_cf58b8636thrust23THRUST_300001_SM_900_NS6system6detail10sequential3seqE)
_ZN45_INTERNAL_1fa38335_14_pack_tensor_cu_cf58b8636thrust23THRUST_300001_SM_900_NS6system6detail10sequential3seqE:
	.zero		1
	.type		_ZN45_INTERNAL_1fa38335_14_pack_tensor_cu_cf58b8634cuda3std3__45__cpo4cendE,@object
	.size		_ZN45_INTERNAL_1fa38335_14_pack_tensor_cu_cf58b8634cuda3std3__45__cpo4cendE,(_ZN45_INTERNAL_1fa38335_14_pack_tensor_cu_cf58b8634cuda3std6ranges3__45__cpo9iter_swapE - _ZN45_INTERNAL_1fa38335_14_pack_tensor_cu_cf58b8634cuda3std3__45__cpo4cendE)
_ZN45_INTERNAL_1fa38335_14_pack_tensor_cu_cf58b8634cuda3std3__45__cpo4cendE:
	.zero		1
	.type		_ZN45_INTERNAL_1fa38335_14_pack_tensor_cu_cf58b8634cuda3std6ranges3__45__cpo9iter_swapE,@object
	.size		_ZN45_INTERNAL_1fa38335_14_pack_tensor_cu_cf58b8634cuda3std6ranges3__45__cpo9iter_swapE,(_ZN45_INTERNAL_1fa38335_14_pack_tensor_cu_cf58b8634cuda3std3__45__cpo5crendE - _ZN45_INTERNAL_1fa38335_14_pack_tensor_cu_cf58b8634cuda3std6ranges3__45__cpo9iter_swapE)
_ZN45_INTERNAL_1fa38335_14_pack_tensor_cu_cf58b8634cuda3std6ranges3__45__cpo9iter_swapE:
	.zero		1
	.type		_ZN45_INTERNAL_1fa38335_14_pack_tensor_cu_cf58b8634cuda3std3__45__cpo5crendE,@object
	.size		_ZN45_INTERNAL_1fa38335_14_pack_tensor_cu_cf58b8634cuda3std3__45__cpo5crendE,(_ZN45_INTERNAL_1fa38335_14_pack_tensor_cu_cf58b8634cuda3std6ranges3__45__cpo5cdataE - _ZN45_INTERNAL_1fa38335_14_pack_tensor_cu_cf58b8634cuda3std3__45__cpo5crendE)
_ZN45_INTERNAL_1fa38335_14_pack_tensor_cu_cf58b8634cuda3std3__45__cpo5crendE:
	.zero		1
	.type		_ZN45_INTERNAL_1fa38335_14_pack_tensor_cu_cf58b8634cuda3std6ranges3__45__cpo5cdataE,@object
	.size		_ZN45_INTERNAL_1fa38335_14_pack_tensor_cu_cf58b8634cuda3std6ranges3__45__cpo5cdataE,(_ZN45_INTERNAL_1fa38335_14_pack_tensor_cu_cf58b8634cuda3std6ranges3__45__cpo3endE - _ZN45_INTERNAL_1fa38335_14_pack_tensor_cu_cf58b8634cuda3std6ranges3__45__cpo5cdataE)
_ZN45_INTERNAL_1fa38335_14_pack_tensor_cu_cf58b8634cuda3std6ranges3__45__cpo5cdataE:
	.zero		1
	.type		_ZN45_INTERNAL_1fa38335_14_pack_tensor_cu_cf58b8634cuda3std6ranges3__45__cpo3endE,@object
	.size		_ZN45_INTERNAL_1fa38335_14_pack_tensor_cu_cf58b8634cuda3std6ranges3__45__cpo3endE,(_ZN45_INTERNAL_1fa38335_14_pack_tensor_cu_cf58b8634cuda3std3__419piecewise_constructE - _ZN45_INTERNAL_1fa38335_14_pack_tensor_cu_cf58b8634cuda3std6ranges3__45__cpo3endE)
_ZN45_INTERNAL_1fa38335_14_pack_tensor_cu_cf58b8634cuda3std6ranges3__45__cpo3endE:
	.zero		1
	.type		_ZN45_INTERNAL_1fa38335_14_pack_tensor_cu_cf58b8634cuda3std3__419piecewise_constructE,@object
	.size		_ZN45_INTERNAL_1fa38335_14_pack_tensor_cu_cf58b8634cuda3std3__419piecewise_constructE,(_ZN45_INTERNAL_1fa38335_14_pack_tensor_cu_cf58b8634cuda3std6ranges3__45__cpo5ssizeE - _ZN45_INTERNAL_1fa38335_14_pack_tensor_cu_cf58b8634cuda3std3__419piecewise_constructE)
_ZN45_INTERNAL_1fa38335_14_pack_tensor_cu_cf58b8634cuda3std3__419piecewise_constructE:
	.zero		1
	.type		_ZN45_INTERNAL_1fa38335_14_pack_tensor_cu_cf58b8634cuda3std6ranges3__45__cpo5ssizeE,@object
	.size		_ZN45_INTERNAL_1fa38335_14_pack_tensor_cu_cf58b8634cuda3std6ranges3__45__cpo5ssizeE,(_ZN45_INTERNAL_1fa38335_14_pack_tensor_cu_cf58b8634cuda3std3__45__cpo3endE - _ZN45_INTERNAL_1fa38335_14_pack_tensor_cu_cf58b8634cuda3std6ranges3__45__cpo5ssizeE)
_ZN45_INTERNAL_1fa38335_14_pack_tensor_cu_cf58b8634cuda3std6ranges3__45__cpo5ssizeE:
	.zero		1
	.type		_ZN45_INTERNAL_1fa38335_14_pack_tensor_cu_cf58b8634cuda3std3__45__cpo3endE,@object
	.size		_ZN45_INTERNAL_1fa38335_14_pack_tensor_cu_cf58b8634cuda3std3__45__cpo3endE,(_ZN45_INTERNAL_1fa38335_14_pack_tensor_cu_cf58b8634cuda3std6ranges3__45__cpo4cendE - _ZN45_INTERNAL_1fa38335_14_pack_tensor_cu_cf58b8634cuda3std3__45__cpo3endE)
_ZN45_INTERNAL_1fa38335_14_pack_tensor_cu_cf58b8634cuda3std3__45__cpo3endE:
	.zero		1
	.type		_ZN45_INTERNAL_1fa38335_14_pack_tensor_cu_cf58b8634cuda3std6ranges3__45__cpo4cendE,@object
	.size		_ZN45_INTERNAL_1fa38335_14_pack_tensor_cu_cf58b8634cuda3std6ranges3__45__cpo4cendE,(_ZN45_INTERNAL_1fa38335_14_pack_tensor_cu_cf58b8634cuda3std3__45__cpo4rendE - _ZN45_INTERNAL_1fa38335_14_pack_tensor_cu_cf58b8634cuda3std6ranges3__45__cpo4cendE)
_ZN45_INTERNAL_1fa38335_14_pack_tensor_cu_cf58b8634cuda3std6ranges3__45__cpo4cendE:
	.zero		1
	.type		_ZN45_INTERNAL_1fa38335_14_pack_tensor_cu_cf58b8634cuda3std3__45__cpo4rendE,@object
	.size		_ZN45_INTERNAL_1fa38335_14_pack_tensor_cu_cf58b8634cuda3std3__45__cpo4rendE,(_ZN45_INTERNAL_1fa38335_14_pack_tensor_cu_cf58b8634cuda3std6ranges3__45__cpo4prevE - _ZN45_INTERNAL_1fa38335_14_pack_tensor_cu_cf58b8634cuda3std3__45__cpo4rendE)
_ZN45_INTERNAL_1fa38335_14_pack_tensor_cu_cf58b8634cuda3std3__45__cpo4rendE:
	.zero		1
	.type		_ZN45_INTERNAL_1fa38335_14_pack_tensor_cu_cf58b8634cuda3std6ranges3__45__cpo4prevE,@object
	.size		_ZN45_INTERNAL_1fa38335_14_pack_tensor_cu_cf58b8634cuda3std6ranges3__45__cpo4prevE,(_ZN45_INTERNAL_1fa38335_14_pack_tensor_cu_cf58b8634cuda3std6ranges3__45__cpo9iter_moveE - _ZN45_INTERNAL_1fa38335_14_pack_tensor_cu_cf58b8634cuda3std6ranges3__45__cpo4prevE)
_ZN45_INTERNAL_1fa38335_14_pack_tensor_cu_cf58b8634cuda3std6ranges3__45__cpo4prevE:
	.zero		1
	.type		_ZN45_INTERNAL_1fa38335_14_pack_tensor_cu_cf58b8634cuda3std6ranges3__45__cpo9iter_moveE,@object
	.size		_ZN45_INTERNAL_1fa38335_14_pack_tensor_cu_cf58b8634cuda3std6ranges3__45__cpo9iter_moveE,(.L_13 - _ZN45_INTERNAL_1fa38335_14_pack_tensor_cu_cf58b8634cuda3std6ranges3__45__cpo9iter_moveE)
_ZN45_INTERNAL_1fa38335_14_pack_tensor_cu_cf58b8634cuda3std6ranges3__45__cpo9iter_moveE:
	.zero		1
.L_13:


//--------------------- .nv.constant0._Z19pack_columns_kernelILi8EEvPKtPjii --------------------------
	.section	.nv.constant0._Z19pack_columns_kernelILi8EEvPKtPjii,"a",@progbits
	.sectionflags	@""
	.align	4
.nv.constant0._Z19pack_columns_kernelILi8EEvPKtPjii:
	.zero		552


//--------------------- .nv.constant0._Z19pack_columns_kernelILi6EEvPKtPjii --------------------------
	.section	.nv.constant0._Z19pack_columns_kernelILi6EEvPKtPjii,"a",@progbits
	.sectionflags	@""
	.align	4
.nv.constant0._Z19pack_columns_kernelILi6EEvPKtPjii:
	.zero		552


//--------------------- .nv.constant0._Z19pack_columns_kernelILi5EEvPKtPjii --------------------------
	.section	.nv.constant0._Z19pack_columns_kernelILi5EEvPKtPjii,"a",@progbits
	.sectionflags	@""
	.align	4
.nv.constant0._Z19pack_columns_kernelILi5EEvPKtPjii:
	.zero		552


//--------------------- .nv.constant0._Z19pack_columns_kernelILi4EEvPKtPjii --------------------------
	.section	.nv.constant0._Z19pack_columns_kernelILi4EEvPKtPjii,"a",@progbits
	.sectionflags	@""
	.align	4
.nv.constant0._Z19pack_columns_kernelILi4EEvPKtPjii:
	.zero		552


//--------------------- .nv.constant0._Z19pack_columns_kernelILi3EEvPKtPjii --------------------------
	.section	.nv.constant0._Z19pack_columns_kernelILi3EEvPKtPjii,"a",@progbits
	.sectionflags	@""
	.align	4
.nv.constant0._Z19pack_columns_kernelILi3EEvPKtPjii:
	.zero		552


//--------------------- .nv.constant0._Z19pack_columns_kernelILi2EEvPKtPjii --------------------------
	.section	.nv.constant0._Z19pack_columns_kernelILi2EEvPKtPjii,"a",@progbits
	.sectionflags	@""
	.align	4
.nv.constant0._Z19pack_columns_kernelILi2EEvPKtPjii:
	.zero		552


//--------------------- .nv.constant0._Z18pack_rows_6_kernelPKtPjii --------------------------
	.section	.nv.constant0._Z18pack_rows_6_kernelPKtPjii,"a",@progbits
	.sectionflags	@""
	.align	4
.nv.constant0._Z18pack_rows_6_kernelPKtPjii:
	.zero		552


//--------------------- .nv.constant0._Z18pack_rows_4_kernelPKtPjii --------------------------
	.section	.nv.constant0._Z18pack_rows_4_kernelPKtPjii,"a",@progbits
	.sectionflags	@""
	.align	4
.nv.constant0._Z18pack_rows_4_kernelPKtPjii:
	.zero		552


//--------------------- SYMBOLS --------------------------

	.type		.nv.reservedSmem.offset0,@object
	.size		.nv.reservedSmem.offset0,0x4
